//
// Generated by NVIDIA NVVM Compiler
//
// Compiler Build ID: CL-36424714
// Cuda compilation tools, release 13.0, V13.0.88
// Based on NVVM 20.0.0
//

.version 9.0
.target sm_100
.address_size 64

	// .globl	_Z10seedcurandmP17curandStateXORWOW
.global .align 4 .b8 precalc_xorwow_matrix[102400];
.global .align 4 .b8 precalc_xorwow_offset_matrix[102400];
.global .align 4 .b8 mrg32k3aM1[2304];
.global .align 4 .b8 mrg32k3aM2[2304];
.global .align 4 .b8 mrg32k3aM1SubSeq[2016];
.global .align 4 .b8 mrg32k3aM2SubSeq[2016];
.global .align 4 .b8 mrg32k3aM1Seq[2304];
.global .align 4 .b8 mrg32k3aM2Seq[2304];
.const .align 8 .b8 __cr_lgamma_table[72];
.const .align 8 .u64 d_L;
.const .align 8 .u64 d_QPerLine;
.const .align 8 .u64 d_size;
.const .align 4 .f32 d_R;
.const .align 4 .f32 d_K;
.const .align 1 .b8 Xoffset[4] = {1, 0, 255};
.const .align 1 .b8 Yoffset[4] = {0, 1, 0, 255};
// _ZZ9pggkernelcP17curandStateXORWOWPlS1_PhE15player_s_shared has been demoted

.visible .entry _Z10seedcurandmP17curandStateXORWOW(
	.param .u64 _Z10seedcurandmP17curandStateXORWOW_param_0,
	.param .u64 .ptr .align 1 _Z10seedcurandmP17curandStateXORWOW_param_1
)
{
	.reg .pred 	%p<25>;
	.reg .b32 	%r<417>;
	.reg .b64 	%rd<19>;

	ld.param.u64 	%rd8, [_Z10seedcurandmP17curandStateXORWOW_param_0];
	ld.param.u64 	%rd9, [_Z10seedcurandmP17curandStateXORWOW_param_1];
	mov.u32 	%r182, %ntid.y;
	mov.u32 	%r183, %ntid.x;
	mov.u32 	%r184, %ctaid.x;
	mov.u32 	%r185, %tid.y;
	mov.u32 	%r186, %tid.x;
	mad.lo.s32 	%r187, %r184, %r182, %r185;
	mad.lo.s32 	%r188, %r187, %r183, %r186;
	cvt.u64.u32 	%rd18, %r188;
	ld.const.u64 	%rd10, [d_size];
	setp.le.s64 	%p1, %rd10, %rd18;
	@%p1 bra 	$L__BB0_44;
	cvt.u32.u64 	%r189, %rd18;
	cvta.to.global.u64 	%rd11, %rd9;
	mad.lo.s64 	%rd2, %rd18, 48, %rd11;
	cvt.u32.u64 	%r190, %rd8;
	xor.b32  	%r191, %r190, -1429050551;
	mul.lo.s32 	%r192, %r191, 1099087573;
	{ .reg .b32 tmp; mov.b64 {tmp, %r193}, %rd8; }
	xor.b32  	%r194, %r193, -136515619;
	mul.lo.s32 	%r195, %r194, -1703105765;
	add.s32 	%r196, %r192, %r195;
	add.s32 	%r197, %r196, 6615241;
	add.s32 	%r198, %r192, 123456789;
	st.global.v2.u32 	[%rd2], {%r197, %r198};
	xor.b32  	%r199, %r192, 362436069;
	add.s32 	%r200, %r195, 521288629;
	st.global.v2.u32 	[%rd2+8], {%r199, %r200};
	xor.b32  	%r201, %r195, 88675123;
	add.s32 	%r202, %r192, 5783321;
	st.global.v2.u32 	[%rd2+16], {%r201, %r202};
	setp.eq.s32 	%p2, %r189, 0;
	@%p2 bra 	$L__BB0_43;
	mov.b32 	%r323, 0;
$L__BB0_3:
	and.b64  	%rd4, %rd18, 3;
	setp.eq.s64 	%p3, %rd4, 0;
	@%p3 bra 	$L__BB0_42;
	mul.wide.u32 	%rd12, %r323, 3200;
	mov.u64 	%rd13, precalc_xorwow_matrix;
	add.s64 	%rd5, %rd13, %rd12;
	cvt.u32.u64 	%r2, %rd4;
	mov.b32 	%r324, 0;
$L__BB0_5:
	mov.b32 	%r337, 0;
	mov.u32 	%r338, %r337;
	mov.u32 	%r339, %r337;
	mov.u32 	%r340, %r337;
	mov.u32 	%r341, %r337;
	mov.u32 	%r330, %r337;
$L__BB0_6:
	mul.wide.u32 	%rd14, %r330, 4;
	add.s64 	%rd15, %rd2, %rd14;
	ld.global.u32 	%r10, [%rd15+4];
	shl.b32 	%r11, %r330, 5;
	mov.b32 	%r336, 0;
$L__BB0_7:
	.pragma "nounroll";
	shr.u32 	%r207, %r10, %r336;
	and.b32  	%r208, %r207, 1;
	setp.eq.b32 	%p4, %r208, 1;
	not.pred 	%p5, %p4;
	add.s32 	%r209, %r11, %r336;
	mul.lo.s32 	%r210, %r209, 5;
	mul.wide.u32 	%rd16, %r210, 4;
	add.s64 	%rd6, %rd5, %rd16;
	@%p5 bra 	$L__BB0_9;
	ld.global.u32 	%r211, [%rd6];
	xor.b32  	%r341, %r341, %r211;
	ld.global.u32 	%r212, [%rd6+4];
	xor.b32  	%r340, %r340, %r212;
	ld.global.u32 	%r213, [%rd6+8];
	xor.b32  	%r339, %r339, %r213;
	ld.global.u32 	%r214, [%rd6+12];
	xor.b32  	%r338, %r338, %r214;
	ld.global.u32 	%r215, [%rd6+16];
	xor.b32  	%r337, %r337, %r215;
$L__BB0_9:
	and.b32  	%r217, %r207, 2;
	setp.eq.s32 	%p6, %r217, 0;
	@%p6 bra 	$L__BB0_11;
	ld.global.u32 	%r218, [%rd6+20];
	xor.b32  	%r341, %r341, %r218;
	ld.global.u32 	%r219, [%rd6+24];
	xor.b32  	%r340, %r340, %r219;
	ld.global.u32 	%r220, [%rd6+28];
	xor.b32  	%r339, %r339, %r220;
	ld.global.u32 	%r221, [%rd6+32];
	xor.b32  	%r338, %r338, %r221;
	ld.global.u32 	%r222, [%rd6+36];
	xor.b32  	%r337, %r337, %r222;
$L__BB0_11:
	and.b32  	%r224, %r207, 4;
	setp.eq.s32 	%p7, %r224, 0;
	@%p7 bra 	$L__BB0_13;
	ld.global.u32 	%r225, [%rd6+40];
	xor.b32  	%r341, %r341, %r225;
	ld.global.u32 	%r226, [%rd6+44];
	xor.b32  	%r340, %r340, %r226;
	ld.global.u32 	%r227, [%rd6+48];
	xor.b32  	%r339, %r339, %r227;
	ld.global.u32 	%r228, [%rd6+52];
	xor.b32  	%r338, %r338, %r228;
	ld.global.u32 	%r229, [%rd6+56];
	xor.b32  	%r337, %r337, %r229;
$L__BB0_13:
	and.b32  	%r231, %r207, 8;
	setp.eq.s32 	%p8, %r231, 0;
	@%p8 bra 	$L__BB0_15;
	ld.global.u32 	%r232, [%rd6+60];
	xor.b32  	%r341, %r341, %r232;
	ld.global.u32 	%r233, [%rd6+64];
	xor.b32  	%r340, %r340, %r233;
	ld.global.u32 	%r234, [%rd6+68];
	xor.b32  	%r339, %r339, %r234;
	ld.global.u32 	%r235, [%rd6+72];
	xor.b32  	%r338, %r338, %r235;
	ld.global.u32 	%r236, [%rd6+76];
	xor.b32  	%r337, %r337, %r236;
$L__BB0_15:
	and.b32  	%r238, %r207, 16;
	setp.eq.s32 	%p9, %r238, 0;
	@%p9 bra 	$L__BB0_17;
	ld.global.u32 	%r239, [%rd6+80];
	xor.b32  	%r341, %r341, %r239;
	ld.global.u32 	%r240, [%rd6+84];
	xor.b32  	%r340, %r340, %r240;
	ld.global.u32 	%r241, [%rd6+88];
	xor.b32  	%r339, %r339, %r241;
	ld.global.u32 	%r242, [%rd6+92];
	xor.b32  	%r338, %r338, %r242;
	ld.global.u32 	%r243, [%rd6+96];
	xor.b32  	%r337, %r337, %r243;
$L__BB0_17:
	and.b32  	%r245, %r207, 32;
	setp.eq.s32 	%p10, %r245, 0;
	@%p10 bra 	$L__BB0_19;
	ld.global.u32 	%r246, [%rd6+100];
	xor.b32  	%r341, %r341, %r246;
	ld.global.u32 	%r247, [%rd6+104];
	xor.b32  	%r340, %r340, %r247;
	ld.global.u32 	%r248, [%rd6+108];
	xor.b32  	%r339, %r339, %r248;
	ld.global.u32 	%r249, [%rd6+112];
	xor.b32  	%r338, %r338, %r249;
	ld.global.u32 	%r250, [%rd6+116];
	xor.b32  	%r337, %r337, %r250;
$L__BB0_19:
	and.b32  	%r252, %r207, 64;
	setp.eq.s32 	%p11, %r252, 0;
	@%p11 bra 	$L__BB0_21;
	ld.global.u32 	%r253, [%rd6+120];
	xor.b32  	%r341, %r341, %r253;
	ld.global.u32 	%r254, [%rd6+124];
	xor.b32  	%r340, %r340, %r254;
	ld.global.u32 	%r255, [%rd6+128];
	xor.b32  	%r339, %r339, %r255;
	ld.global.u32 	%r256, [%rd6+132];
	xor.b32  	%r338, %r338, %r256;
	ld.global.u32 	%r257, [%rd6+136];
	xor.b32  	%r337, %r337, %r257;
$L__BB0_21:
	and.b32  	%r259, %r207, 128;
	setp.eq.s32 	%p12, %r259, 0;
	@%p12 bra 	$L__BB0_23;
	ld.global.u32 	%r260, [%rd6+140];
	xor.b32  	%r341, %r341, %r260;
	ld.global.u32 	%r261, [%rd6+144];
	xor.b32  	%r340, %r340, %r261;
	ld.global.u32 	%r262, [%rd6+148];
	xor.b32  	%r339, %r339, %r262;
	ld.global.u32 	%r263, [%rd6+152];
	xor.b32  	%r338, %r338, %r263;
	ld.global.u32 	%r264, [%rd6+156];
	xor.b32  	%r337, %r337, %r264;
$L__BB0_23:
	and.b32  	%r266, %r207, 256;
	setp.eq.s32 	%p13, %r266, 0;
	@%p13 bra 	$L__BB0_25;
	ld.global.u32 	%r267, [%rd6+160];
	xor.b32  	%r341, %r341, %r267;
	ld.global.u32 	%r268, [%rd6+164];
	xor.b32  	%r340, %r340, %r268;
	ld.global.u32 	%r269, [%rd6+168];
	xor.b32  	%r339, %r339, %r269;
	ld.global.u32 	%r270, [%rd6+172];
	xor.b32  	%r338, %r338, %r270;
	ld.global.u32 	%r271, [%rd6+176];
	xor.b32  	%r337, %r337, %r271;
$L__BB0_25:
	and.b32  	%r273, %r207, 512;
	setp.eq.s32 	%p14, %r273, 0;
	@%p14 bra 	$L__BB0_27;
	ld.global.u32 	%r274, [%rd6+180];
	xor.b32  	%r341, %r341, %r274;
	ld.global.u32 	%r275, [%rd6+184];
	xor.b32  	%r340, %r340, %r275;
	ld.global.u32 	%r276, [%rd6+188];
	xor.b32  	%r339, %r339, %r276;
	ld.global.u32 	%r277, [%rd6+192];
	xor.b32  	%r338, %r338, %r277;
	ld.global.u32 	%r278, [%rd6+196];
	xor.b32  	%r337, %r337, %r278;
$L__BB0_27:
	and.b32  	%r280, %r207, 1024;
	setp.eq.s32 	%p15, %r280, 0;
	@%p15 bra 	$L__BB0_29;
	ld.global.u32 	%r281, [%rd6+200];
	xor.b32  	%r341, %r341, %r281;
	ld.global.u32 	%r282, [%rd6+204];
	xor.b32  	%r340, %r340, %r282;
	ld.global.u32 	%r283, [%rd6+208];
	xor.b32  	%r339, %r339, %r283;
	ld.global.u32 	%r284, [%rd6+212];
	xor.b32  	%r338, %r338, %r284;
	ld.global.u32 	%r285, [%rd6+216];
	xor.b32  	%r337, %r337, %r285;
$L__BB0_29:
	and.b32  	%r287, %r207, 2048;
	setp.eq.s32 	%p16, %r287, 0;
	@%p16 bra 	$L__BB0_31;
	ld.global.u32 	%r288, [%rd6+220];
	xor.b32  	%r341, %r341, %r288;
	ld.global.u32 	%r289, [%rd6+224];
	xor.b32  	%r340, %r340, %r289;
	ld.global.u32 	%r290, [%rd6+228];
	xor.b32  	%r339, %r339, %r290;
	ld.global.u32 	%r291, [%rd6+232];
	xor.b32  	%r338, %r338, %r291;
	ld.global.u32 	%r292, [%rd6+236];
	xor.b32  	%r337, %r337, %r292;
$L__BB0_31:
	and.b32  	%r294, %r207, 4096;
	setp.eq.s32 	%p17, %r294, 0;
	@%p17 bra 	$L__BB0_33;
	ld.global.u32 	%r295, [%rd6+240];
	xor.b32  	%r341, %r341, %r295;
	ld.global.u32 	%r296, [%rd6+244];
	xor.b32  	%r340, %r340, %r296;
	ld.global.u32 	%r297, [%rd6+248];
	xor.b32  	%r339, %r339, %r297;
	ld.global.u32 	%r298, [%rd6+252];
	xor.b32  	%r338, %r338, %r298;
	ld.global.u32 	%r299, [%rd6+256];
	xor.b32  	%r337, %r337, %r299;
$L__BB0_33:
	and.b32  	%r301, %r207, 8192;
	setp.eq.s32 	%p18, %r301, 0;
	@%p18 bra 	$L__BB0_35;
	ld.global.u32 	%r302, [%rd6+260];
	xor.b32  	%r341, %r341, %r302;
	ld.global.u32 	%r303, [%rd6+264];
	xor.b32  	%r340, %r340, %r303;
	ld.global.u32 	%r304, [%rd6+268];
	xor.b32  	%r339, %r339, %r304;
	ld.global.u32 	%r305, [%rd6+272];
	xor.b32  	%r338, %r338, %r305;
	ld.global.u32 	%r306, [%rd6+276];
	xor.b32  	%r337, %r337, %r306;
$L__BB0_35:
	and.b32  	%r308, %r207, 16384;
	setp.eq.s32 	%p19, %r308, 0;
	@%p19 bra 	$L__BB0_37;
	ld.global.u32 	%r309, [%rd6+280];
	xor.b32  	%r341, %r341, %r309;
	ld.global.u32 	%r310, [%rd6+284];
	xor.b32  	%r340, %r340, %r310;
	ld.global.u32 	%r311, [%rd6+288];
	xor.b32  	%r339, %r339, %r311;
	ld.global.u32 	%r312, [%rd6+292];
	xor.b32  	%r338, %r338, %r312;
	ld.global.u32 	%r313, [%rd6+296];
	xor.b32  	%r337, %r337, %r313;
$L__BB0_37:
	and.b32  	%r315, %r207, 32768;
	setp.eq.s32 	%p20, %r315, 0;
	@%p20 bra 	$L__BB0_39;
	ld.global.u32 	%r316, [%rd6+300];
	xor.b32  	%r341, %r341, %r316;
	ld.global.u32 	%r317, [%rd6+304];
	xor.b32  	%r340, %r340, %r317;
	ld.global.u32 	%r318, [%rd6+308];
	xor.b32  	%r339, %r339, %r318;
	ld.global.u32 	%r319, [%rd6+312];
	xor.b32  	%r338, %r338, %r319;
	ld.global.u32 	%r320, [%rd6+316];
	xor.b32  	%r337, %r337, %r320;
$L__BB0_39:
	add.s32 	%r336, %r336, 16;
	setp.ne.s32 	%p21, %r336, 32;
	@%p21 bra 	$L__BB0_7;
	mad.lo.s32 	%r321, %r330, -31, %r11;
	add.s32 	%r330, %r321, 1;
	setp.ne.s32 	%p22, %r330, 5;
	@%p22 bra 	$L__BB0_6;
	st.global.u32 	[%rd2+4], %r341;
	st.global.u32 	[%rd2+8], %r340;
	st.global.u32 	[%rd2+12], %r339;
	st.global.u32 	[%rd2+16], %r338;
	st.global.u32 	[%rd2+20], %r337;
	add.s32 	%r324, %r324, 1;
	setp.lt.u32 	%p23, %r324, %r2;
	@%p23 bra 	$L__BB0_5;
$L__BB0_42:
	shr.u64 	%rd7, %rd18, 2;
	add.s32 	%r323, %r323, 1;
	setp.gt.u64 	%p24, %rd18, 3;
	mov.u64 	%rd18, %rd7;
	@%p24 bra 	$L__BB0_3;
$L__BB0_43:
	mov.b32 	%r322, 0;
	st.global.v2.u32 	[%rd2+24], {%r322, %r322};
	st.global.u32 	[%rd2+32], %r322;
	mov.b64 	%rd17, 0;
	st.global.u64 	[%rd2+40], %rd17;
$L__BB0_44:
	ret;

}
	// .globl	_Z11countstratslPhPl
.visible .entry _Z11countstratslPhPl(
	.param .u64 _Z11countstratslPhPl_param_0,
	.param .u64 .ptr .align 1 _Z11countstratslPhPl_param_1,
	.param .u64 .ptr .align 1 _Z11countstratslPhPl_param_2
)
{
	.reg .pred 	%p<2>;
	.reg .b32 	%r<10>;
	.reg .b64 	%rd<10>;

	ld.param.u64 	%rd4, [_Z11countstratslPhPl_param_0];
	ld.param.u64 	%rd2, [_Z11countstratslPhPl_param_1];
	ld.param.u64 	%rd3, [_Z11countstratslPhPl_param_2];
	mov.u32 	%r1, %ntid.y;
	mov.u32 	%r2, %ntid.x;
	mov.u32 	%r3, %ctaid.x;
	mov.u32 	%r4, %tid.y;
	mov.u32 	%r5, %tid.x;
	mad.lo.s32 	%r6, %r3, %r1, %r4;
	mad.lo.s32 	%r7, %r6, %r2, %r5;
	cvt.u64.u32 	%rd1, %r7;
	setp.le.s64 	%p1, %rd4, %rd1;
	@%p1 bra 	$L__BB1_2;
	cvta.to.global.u64 	%rd5, %rd2;
	cvta.to.global.u64 	%rd6, %rd3;
	add.s64 	%rd7, %rd5, %rd1;
	ld.global.u8 	%r8, [%rd7];
	mul.wide.u32 	%rd8, %r8, 8;
	add.s64 	%rd9, %rd6, %rd8;
	atom.global.add.u32 	%r9, [%rd9], 1;
$L__BB1_2:
	ret;

}
	// .globl	_Z9pggkernelcP17curandStateXORWOWPlS1_Ph
.visible .entry _Z9pggkernelcP17curandStateXORWOWPlS1_Ph(
	.param .u8 _Z9pggkernelcP17curandStateXORWOWPlS1_Ph_param_0,
	.param .u64 .ptr .align 1 _Z9pggkernelcP17curandStateXORWOWPlS1_Ph_param_1,
	.param .u64 .ptr .align 1 _Z9pggkernelcP17curandStateXORWOWPlS1_Ph_param_2,
	.param .u64 .ptr .align 1 _Z9pggkernelcP17curandStateXORWOWPlS1_Ph_param_3,
	.param .u64 .ptr .align 1 _Z9pggkernelcP17curandStateXORWOWPlS1_Ph_param_4
)
{
	.reg .pred 	%p<30>;
	.reg .b16 	%rs<294>;
	.reg .b32 	%r<348>;
	.reg .b32 	%f<72>;
	.reg .b64 	%rd<172>;
	// demoted variable
	.shared .align 1 .b8 _ZZ9pggkernelcP17curandStateXORWOWPlS1_PhE15player_s_shared[6400];
	ld.param.s8 	%rs90, [_Z9pggkernelcP17curandStateXORWOWPlS1_Ph_param_0];
	ld.param.u64 	%rd37, [_Z9pggkernelcP17curandStateXORWOWPlS1_Ph_param_2];
	ld.param.u64 	%rd38, [_Z9pggkernelcP17curandStateXORWOWPlS1_Ph_param_3];
	ld.param.u64 	%rd39, [_Z9pggkernelcP17curandStateXORWOWPlS1_Ph_param_4];
	cvta.to.global.u64 	%rd1, %rd39;
	mov.u32 	%r49, %ntid.y;
	mov.u32 	%r50, %ntid.x;
	mul.lo.s32 	%r51, %r49, %r50;
	mov.u32 	%r52, %ctaid.x;
	mov.u32 	%r53, %tid.y;
	mov.u32 	%r54, %tid.x;
	mad.lo.s32 	%r1, %r50, %r53, %r54;
	mad.lo.s32 	%r55, %r51, %r52, %r1;
	cvt.u64.u32 	%rd2, %r55;
	ld.const.u64 	%rd40, [d_size];
	setp.le.s64 	%p1, %rd40, %rd2;
	@%p1 bra 	$L__BB2_37;
	shl.b64 	%rd3, %rd2, 1;
	and.b16  	%rs91, %rs90, 128;
	shr.u16 	%rs92, %rs91, 7;
	add.s16 	%rs93, %rs90, %rs92;
	and.b16  	%rs94, %rs93, 254;
	sub.s16 	%rs95, %rs90, %rs94;
	cvt.u64.u16 	%rd41, %rs95;
	cvt.s64.s8 	%rd42, %rd41;
	add.s64 	%rd4, %rd3, %rd42;
	ld.const.u64 	%rd5, [d_QPerLine];
	or.b64  	%rd43, %rd4, %rd5;
	and.b64  	%rd44, %rd43, -4294967296;
	setp.ne.s64 	%p2, %rd44, 0;
	@%p2 bra 	$L__BB2_3;
	cvt.u32.u64 	%r56, %rd5;
	cvt.u32.u64 	%r57, %rd4;
	rem.u32 	%r58, %r57, %r56;
	cvt.u64.u32 	%rd167, %r58;
	bra.uni 	$L__BB2_4;
$L__BB2_3:
	rem.s64 	%rd167, %rd4, %rd5;
$L__BB2_4:
	or.b64  	%rd45, %rd3, %rd5;
	and.b64  	%rd46, %rd45, -4294967296;
	setp.ne.s64 	%p3, %rd46, 0;
	@%p3 bra 	$L__BB2_6;
	cvt.u32.u64 	%r59, %rd5;
	cvt.u32.u64 	%r60, %rd3;
	div.u32 	%r61, %r60, %r59;
	cvt.u64.u32 	%rd168, %r61;
	bra.uni 	$L__BB2_7;
$L__BB2_6:
	div.s64 	%rd168, %rd3, %rd5;
$L__BB2_7:
	shl.b64 	%rd47, %rd168, 1;
	cvt.s16.s8 	%rs99, %rs93;
	shr.s16 	%rs100, %rs99, 1;
	cvt.s64.s16 	%rd48, %rs100;
	add.s64 	%rd12, %rd47, %rd48;
	mad.lo.s64 	%rd13, %rd12, %rd5, %rd167;
	setp.eq.s64 	%p4, %rd167, 0;
	add.s64 	%rd14, %rd5, -1;
	setp.eq.s64 	%p5, %rd167, %rd14;
	or.pred  	%p6, %p4, %p5;
	mov.u32 	%r62, _ZZ9pggkernelcP17curandStateXORWOWPlS1_PhE15player_s_shared;
	mad.lo.s32 	%r2, %r1, 100, %r62;
	@%p6 bra 	$L__BB2_20;
	setp.eq.s64 	%p7, %rd12, 0;
	setp.eq.s64 	%p8, %rd12, %rd14;
	or.pred  	%p9, %p7, %p8;
	@%p9 bra 	$L__BB2_20;
	ld.const.u64 	%rd171, [d_L];
	add.s64 	%rd16, %rd12, -1;
	shl.b64 	%rd17, %rd167, 2;
	mov.b16 	%rs291, 0;
	mov.b64 	%rd170, 0;
	mov.u16 	%rs293, %rs291;
$L__BB2_10:
	setp.eq.s64 	%p10, %rd170, 1;
	selp.b16 	%rs102, 4, 3, %p10;
	add.s16 	%rs291, %rs102, %rs291;
	and.b16  	%rs103, %rs291, 255;
	and.b16  	%rs104, %rs293, 255;
	setp.ge.u16 	%p11, %rs104, %rs103;
	@%p11 bra 	$L__BB2_19;
	mul.lo.s64 	%rd27, %rd171, %rd170;
	cvt.u32.u16 	%r64, %rs293;
	and.b32  	%r26, %r64, 255;
	cvt.u32.u16 	%r65, %rs291;
	and.b32  	%r27, %r65, 255;
	sub.s32 	%r66, %r65, %r64;
	and.b32  	%r28, %r66, 3;
	setp.eq.s32 	%p12, %r28, 0;
	mov.u32 	%r344, %r26;
	@%p12 bra 	$L__BB2_15;
	add.s32 	%r344, %r26, 1;
	and.b32  	%r67, %r344, 3;
	cvt.u64.u32 	%rd51, %r67;
	mad.lo.s32 	%r30, %r26, 10, %r2;
	mad.lo.s64 	%rd52, %rd5, %rd51, %rd16;
	add.s64 	%rd28, %rd17, %rd27;
	mad.lo.s64 	%rd53, %rd52, %rd171, %rd28;
	add.s64 	%rd54, %rd1, %rd53;
	ld.global.u8 	%rs105, [%rd54+-3];
	ld.global.u8 	%rs106, [%rd54+-2];
	ld.global.u8 	%rs107, [%rd54+-1];
	ld.global.u8 	%rs108, [%rd54];
	ld.global.u8 	%rs109, [%rd54+1];
	ld.global.u8 	%rs110, [%rd54+2];
	ld.global.u8 	%rs111, [%rd54+3];
	ld.global.u8 	%rs112, [%rd54+4];
	ld.global.u8 	%rs113, [%rd54+5];
	ld.global.u8 	%rs114, [%rd54+6];
	st.shared.u8 	[%r30], %rs105;
	st.shared.u8 	[%r30+1], %rs106;
	st.shared.u8 	[%r30+2], %rs107;
	st.shared.u8 	[%r30+3], %rs108;
	st.shared.u8 	[%r30+4], %rs109;
	st.shared.u8 	[%r30+5], %rs110;
	st.shared.u8 	[%r30+6], %rs111;
	st.shared.u8 	[%r30+7], %rs112;
	st.shared.u8 	[%r30+8], %rs113;
	st.shared.u8 	[%r30+9], %rs114;
	setp.eq.s32 	%p13, %r28, 1;
	@%p13 bra 	$L__BB2_15;
	add.s32 	%r344, %r26, 2;
	and.b32  	%r68, %r344, 3;
	cvt.u64.u32 	%rd55, %r68;
	mad.lo.s64 	%rd56, %rd5, %rd55, %rd16;
	mad.lo.s64 	%rd57, %rd56, %rd171, %rd28;
	add.s64 	%rd58, %rd1, %rd57;
	ld.global.u8 	%rs115, [%rd58+-3];
	ld.global.u8 	%rs116, [%rd58+-2];
	ld.global.u8 	%rs117, [%rd58+-1];
	ld.global.u8 	%rs118, [%rd58];
	ld.global.u8 	%rs119, [%rd58+1];
	ld.global.u8 	%rs120, [%rd58+2];
	ld.global.u8 	%rs121, [%rd58+3];
	ld.global.u8 	%rs122, [%rd58+4];
	ld.global.u8 	%rs123, [%rd58+5];
	ld.global.u8 	%rs124, [%rd58+6];
	st.shared.u8 	[%r30+10], %rs115;
	st.shared.u8 	[%r30+11], %rs116;
	st.shared.u8 	[%r30+12], %rs117;
	st.shared.u8 	[%r30+13], %rs118;
	st.shared.u8 	[%r30+14], %rs119;
	st.shared.u8 	[%r30+15], %rs120;
	st.shared.u8 	[%r30+16], %rs121;
	st.shared.u8 	[%r30+17], %rs122;
	st.shared.u8 	[%r30+18], %rs123;
	st.shared.u8 	[%r30+19], %rs124;
	setp.eq.s32 	%p14, %r28, 2;
	@%p14 bra 	$L__BB2_15;
	add.s32 	%r344, %r26, 3;
	and.b32  	%r69, %r344, 3;
	cvt.u64.u32 	%rd59, %r69;
	mad.lo.s64 	%rd60, %rd5, %rd59, %rd16;
	mad.lo.s64 	%rd61, %rd60, %rd171, %rd28;
	add.s64 	%rd62, %rd1, %rd61;
	ld.global.u8 	%rs125, [%rd62+-3];
	ld.global.u8 	%rs126, [%rd62+-2];
	ld.global.u8 	%rs127, [%rd62+-1];
	ld.global.u8 	%rs128, [%rd62];
	ld.global.u8 	%rs129, [%rd62+1];
	ld.global.u8 	%rs130, [%rd62+2];
	ld.global.u8 	%rs131, [%rd62+3];
	ld.global.u8 	%rs132, [%rd62+4];
	ld.global.u8 	%rs133, [%rd62+5];
	ld.global.u8 	%rs134, [%rd62+6];
	st.shared.u8 	[%r30+20], %rs125;
	st.shared.u8 	[%r30+21], %rs126;
	st.shared.u8 	[%r30+22], %rs127;
	st.shared.u8 	[%r30+23], %rs128;
	st.shared.u8 	[%r30+24], %rs129;
	st.shared.u8 	[%r30+25], %rs130;
	st.shared.u8 	[%r30+26], %rs131;
	st.shared.u8 	[%r30+27], %rs132;
	st.shared.u8 	[%r30+28], %rs133;
	st.shared.u8 	[%r30+29], %rs134;
$L__BB2_15:
	sub.s32 	%r70, %r26, %r27;
	setp.gt.u32 	%p15, %r70, -4;
	@%p15 bra 	$L__BB2_18;
	cvt.u16.u32 	%rs135, %r344;
	add.s16 	%rs136, %rs135, 1;
	xor.b16  	%rs137, %rs135, 2;
	add.s16 	%rs138, %rs135, -1;
	and.b32  	%r71, %r344, 3;
	cvt.u64.u32 	%rd63, %r71;
	cvt.u64.u16 	%rd64, %rs136;
	and.b64  	%rd65, %rd64, 3;
	mad.lo.s64 	%rd66, %rd5, %rd65, %rd16;
	mad.lo.s64 	%rd67, %rd171, %rd170, %rd17;
	mad.lo.s64 	%rd68, %rd66, %rd171, %rd67;
	add.s64 	%rd69, %rd1, %rd68;
	cvt.u64.u16 	%rd70, %rs137;
	and.b64  	%rd71, %rd70, 3;
	mad.lo.s64 	%rd72, %rd5, %rd71, %rd16;
	mad.lo.s64 	%rd73, %rd72, %rd171, %rd67;
	add.s64 	%rd74, %rd1, %rd73;
	cvt.u64.u16 	%rd75, %rs138;
	and.b64  	%rd76, %rd75, 3;
	mad.lo.s64 	%rd77, %rd5, %rd76, %rd16;
	mad.lo.s64 	%rd78, %rd77, %rd171, %rd67;
	add.s64 	%rd79, %rd1, %rd78;
	mad.lo.s64 	%rd80, %rd5, %rd63, %rd16;
	mad.lo.s64 	%rd81, %rd80, %rd171, %rd67;
	add.s64 	%rd82, %rd1, %rd81;
	ld.global.u8 	%rs33, [%rd69+-3];
	ld.global.u8 	%rs34, [%rd69+-2];
	ld.global.u8 	%rs35, [%rd69+-1];
	ld.global.u8 	%rs36, [%rd69];
	ld.global.u8 	%rs37, [%rd69+1];
	ld.global.u8 	%rs38, [%rd69+2];
	ld.global.u8 	%rs39, [%rd69+3];
	ld.global.u8 	%rs40, [%rd69+4];
	ld.global.u8 	%rs41, [%rd69+5];
	ld.global.u8 	%rs42, [%rd69+6];
	ld.global.u8 	%rs43, [%rd74+-3];
	ld.global.u8 	%rs44, [%rd74+-2];
	ld.global.u8 	%rs45, [%rd74+-1];
	ld.global.u8 	%rs46, [%rd74];
	ld.global.u8 	%rs47, [%rd74+1];
	ld.global.u8 	%rs48, [%rd74+2];
	ld.global.u8 	%rs49, [%rd74+3];
	ld.global.u8 	%rs50, [%rd74+4];
	ld.global.u8 	%rs51, [%rd74+5];
	ld.global.u8 	%rs52, [%rd74+6];
	ld.global.u8 	%rs53, [%rd79+-3];
	ld.global.u8 	%rs54, [%rd79+-2];
	ld.global.u8 	%rs55, [%rd79+-1];
	ld.global.u8 	%rs56, [%rd79];
	ld.global.u8 	%rs57, [%rd79+1];
	ld.global.u8 	%rs58, [%rd79+2];
	ld.global.u8 	%rs59, [%rd79+3];
	ld.global.u8 	%rs60, [%rd79+4];
	ld.global.u8 	%rs61, [%rd79+5];
	ld.global.u8 	%rs62, [%rd79+6];
	ld.global.u8 	%rs63, [%rd82+-3];
	ld.global.u8 	%rs64, [%rd82+-2];
	ld.global.u8 	%rs65, [%rd82+-1];
	ld.global.u8 	%rs66, [%rd82];
	ld.global.u8 	%rs67, [%rd82+1];
	ld.global.u8 	%rs68, [%rd82+2];
	ld.global.u8 	%rs69, [%rd82+3];
	ld.global.u8 	%rs70, [%rd82+4];
	ld.global.u8 	%rs71, [%rd82+5];
	ld.global.u8 	%rs72, [%rd82+6];
	mov.u32 	%r345, %r344;
$L__BB2_17:
	mad.lo.s32 	%r72, %r345, 10, %r2;
	st.shared.u8 	[%r72], %rs33;
	st.shared.u8 	[%r72+1], %rs34;
	st.shared.u8 	[%r72+2], %rs35;
	st.shared.u8 	[%r72+3], %rs36;
	st.shared.u8 	[%r72+4], %rs37;
	st.shared.u8 	[%r72+5], %rs38;
	st.shared.u8 	[%r72+6], %rs39;
	st.shared.u8 	[%r72+7], %rs40;
	st.shared.u8 	[%r72+8], %rs41;
	st.shared.u8 	[%r72+9], %rs42;
	st.shared.u8 	[%r72+10], %rs43;
	st.shared.u8 	[%r72+11], %rs44;
	st.shared.u8 	[%r72+12], %rs45;
	st.shared.u8 	[%r72+13], %rs46;
	st.shared.u8 	[%r72+14], %rs47;
	st.shared.u8 	[%r72+15], %rs48;
	st.shared.u8 	[%r72+16], %rs49;
	st.shared.u8 	[%r72+17], %rs50;
	st.shared.u8 	[%r72+18], %rs51;
	st.shared.u8 	[%r72+19], %rs52;
	st.shared.u8 	[%r72+20], %rs53;
	st.shared.u8 	[%r72+21], %rs54;
	st.shared.u8 	[%r72+22], %rs55;
	st.shared.u8 	[%r72+23], %rs56;
	st.shared.u8 	[%r72+24], %rs57;
	st.shared.u8 	[%r72+25], %rs58;
	st.shared.u8 	[%r72+26], %rs59;
	st.shared.u8 	[%r72+27], %rs60;
	st.shared.u8 	[%r72+28], %rs61;
	st.shared.u8 	[%r72+29], %rs62;
	add.s32 	%r345, %r345, 4;
	st.shared.u8 	[%r72+30], %rs63;
	st.shared.u8 	[%r72+31], %rs64;
	st.shared.u8 	[%r72+32], %rs65;
	st.shared.u8 	[%r72+33], %rs66;
	st.shared.u8 	[%r72+34], %rs67;
	st.shared.u8 	[%r72+35], %rs68;
	st.shared.u8 	[%r72+36], %rs69;
	st.shared.u8 	[%r72+37], %rs70;
	st.shared.u8 	[%r72+38], %rs71;
	st.shared.u8 	[%r72+39], %rs72;
	setp.ne.s32 	%p16, %r345, %r27;
	mov.u32 	%r344, %r27;
	@%p16 bra 	$L__BB2_17;
$L__BB2_18:
	cvt.u16.u32 	%rs293, %r344;
$L__BB2_19:
	add.s64 	%rd170, %rd170, 1;
	setp.ne.s64 	%p17, %rd170, 3;
	@%p17 bra 	$L__BB2_10;
	bra.uni 	$L__BB2_32;
$L__BB2_20:
	ld.const.u64 	%rd171, [d_L];
	mul.lo.s64 	%rd19, %rd171, %rd5;
	add.s32 	%r3, %r2, 39;
	cvta.to.global.u64 	%rd20, %rd37;
	mov.b16 	%rs288, 0;
	mov.b64 	%rd169, 0;
	mov.u16 	%rs290, %rs288;
$L__BB2_21:
	setp.eq.s64 	%p18, %rd169, 1;
	selp.b16 	%rs140, 4, 3, %p18;
	add.s16 	%rs288, %rs140, %rs288;
	and.b16  	%rs141, %rs288, 255;
	and.b16  	%rs142, %rs290, 255;
	setp.ge.u16 	%p19, %rs142, %rs141;
	@%p19 bra 	$L__BB2_31;
	mul.lo.s64 	%rd84, %rd13, 9;
	mad.lo.s64 	%rd85, %rd169, 3, %rd84;
	shl.b64 	%rd86, %rd85, 3;
	add.s64 	%rd87, %rd20, %rd86;
	ld.global.u64 	%rd88, [%rd87];
	shl.b64 	%rd22, %rd88, 2;
	ld.global.u64 	%rd89, [%rd87+8];
	shl.b64 	%rd23, %rd89, 2;
	ld.global.u64 	%rd90, [%rd87+16];
	shl.b64 	%rd24, %rd90, 2;
	cvt.u32.u16 	%r76, %rs290;
	and.b32  	%r338, %r76, 255;
	cvt.u32.u16 	%r77, %rs288;
	and.b32  	%r78, %r77, 255;
	sub.s32 	%r5, %r78, %r338;
	sub.s32 	%r79, %r338, %r78;
	setp.gt.u32 	%p20, %r79, -4;
	@%p20 bra 	$L__BB2_25;
	cvt.u64.u16 	%rd91, %rs290;
	add.s16 	%rs143, %rs290, 1;
	xor.b16  	%rs144, %rs290, 2;
	add.s16 	%rs145, %rs290, -1;
	cvt.u64.u16 	%rd92, %rs143;
	and.b64  	%rd93, %rd92, 3;
	mul.lo.s64 	%rd94, %rd19, %rd93;
	add.s64 	%rd95, %rd94, %rd22;
	add.s64 	%rd96, %rd1, %rd95;
	add.s64 	%rd97, %rd23, %rd94;
	add.s64 	%rd98, %rd1, %rd97;
	ld.global.u8 	%r80, [%rd98];
	ld.global.u8 	%r81, [%rd98+1];
	shl.b32 	%r82, %r81, 8;
	or.b32  	%r83, %r82, %r80;
	ld.global.u8 	%r84, [%rd98+2];
	shl.b32 	%r85, %r84, 16;
	ld.global.u8 	%r86, [%rd98+3];
	shl.b32 	%r87, %r86, 24;
	or.b32  	%r88, %r87, %r85;
	or.b32  	%r6, %r88, %r83;
	add.s64 	%rd99, %rd24, %rd94;
	add.s64 	%rd100, %rd1, %rd99;
	cvt.u64.u16 	%rd101, %rs144;
	and.b64  	%rd102, %rd101, 3;
	mul.lo.s64 	%rd103, %rd19, %rd102;
	add.s64 	%rd104, %rd103, %rd22;
	add.s64 	%rd105, %rd1, %rd104;
	add.s64 	%rd106, %rd23, %rd103;
	add.s64 	%rd107, %rd1, %rd106;
	ld.global.u8 	%r89, [%rd107];
	ld.global.u8 	%r90, [%rd107+1];
	shl.b32 	%r91, %r90, 8;
	or.b32  	%r92, %r91, %r89;
	ld.global.u8 	%r93, [%rd107+2];
	shl.b32 	%r94, %r93, 16;
	ld.global.u8 	%r95, [%rd107+3];
	shl.b32 	%r96, %r95, 24;
	or.b32  	%r97, %r96, %r94;
	or.b32  	%r7, %r97, %r92;
	add.s64 	%rd108, %rd24, %rd103;
	add.s64 	%rd109, %rd1, %rd108;
	cvt.u64.u16 	%rd110, %rs145;
	and.b64  	%rd111, %rd110, 3;
	mul.lo.s64 	%rd112, %rd19, %rd111;
	add.s64 	%rd113, %rd112, %rd22;
	add.s64 	%rd114, %rd1, %rd113;
	add.s64 	%rd115, %rd23, %rd112;
	add.s64 	%rd116, %rd1, %rd115;
	ld.global.u8 	%r98, [%rd116];
	ld.global.u8 	%r99, [%rd116+1];
	shl.b32 	%r100, %r99, 8;
	or.b32  	%r101, %r100, %r98;
	ld.global.u8 	%r102, [%rd116+2];
	shl.b32 	%r103, %r102, 16;
	ld.global.u8 	%r104, [%rd116+3];
	shl.b32 	%r105, %r104, 24;
	or.b32  	%r106, %r105, %r103;
	or.b32  	%r8, %r106, %r101;
	add.s64 	%rd117, %rd24, %rd112;
	add.s64 	%rd118, %rd1, %rd117;
	and.b64  	%rd119, %rd91, 3;
	mul.lo.s64 	%rd120, %rd19, %rd119;
	add.s64 	%rd121, %rd120, %rd22;
	add.s64 	%rd122, %rd1, %rd121;
	add.s64 	%rd123, %rd23, %rd120;
	add.s64 	%rd124, %rd1, %rd123;
	ld.global.u8 	%r107, [%rd124];
	ld.global.u8 	%r108, [%rd124+1];
	shl.b32 	%r109, %r108, 8;
	or.b32  	%r110, %r109, %r107;
	ld.global.u8 	%r111, [%rd124+2];
	shl.b32 	%r112, %r111, 16;
	ld.global.u8 	%r113, [%rd124+3];
	shl.b32 	%r114, %r113, 24;
	or.b32  	%r115, %r114, %r112;
	or.b32  	%r9, %r115, %r110;
	add.s64 	%rd125, %rd24, %rd120;
	add.s64 	%rd126, %rd1, %rd125;
	ld.global.u8 	%rs4, [%rd96+1];
	ld.global.u8 	%rs5, [%rd96+2];
	ld.global.u8 	%rs6, [%rd96+3];
	ld.global.u8 	%rs7, [%rd100];
	ld.global.u8 	%rs8, [%rd100+1];
	ld.global.u8 	%rs9, [%rd100+2];
	ld.global.u8 	%rs10, [%rd105+1];
	ld.global.u8 	%rs11, [%rd105+2];
	ld.global.u8 	%rs12, [%rd105+3];
	ld.global.u8 	%rs13, [%rd109];
	ld.global.u8 	%rs14, [%rd109+1];
	ld.global.u8 	%rs15, [%rd109+2];
	ld.global.u8 	%rs16, [%rd114+1];
	ld.global.u8 	%rs17, [%rd114+2];
	ld.global.u8 	%rs18, [%rd114+3];
	ld.global.u8 	%rs19, [%rd118];
	ld.global.u8 	%rs20, [%rd118+1];
	ld.global.u8 	%rs21, [%rd118+2];
	ld.global.u8 	%rs22, [%rd122+1];
	ld.global.u8 	%rs23, [%rd122+2];
	ld.global.u8 	%rs24, [%rd122+3];
	ld.global.u8 	%rs25, [%rd126];
	ld.global.u8 	%rs26, [%rd126+1];
	ld.global.u8 	%rs27, [%rd126+2];
	and.b32  	%r116, %r5, -4;
	neg.s32 	%r336, %r116;
	mad.lo.s32 	%r335, %r338, 10, %r3;
$L__BB2_24:
	.pragma "nounroll";
	st.shared.u8 	[%r335+-39], %rs4;
	st.shared.u8 	[%r335+-38], %rs5;
	st.shared.u8 	[%r335+-37], %rs6;
	st.shared.u8 	[%r335+-36], %r6;
	shr.u32 	%r117, %r6, 24;
	st.shared.u8 	[%r335+-33], %r117;
	shr.u32 	%r118, %r6, 16;
	st.shared.u8 	[%r335+-34], %r118;
	shr.u32 	%r119, %r6, 8;
	st.shared.u8 	[%r335+-35], %r119;
	st.shared.u8 	[%r335+-32], %rs7;
	st.shared.u8 	[%r335+-31], %rs8;
	st.shared.u8 	[%r335+-30], %rs9;
	st.shared.u8 	[%r335+-29], %rs10;
	st.shared.u8 	[%r335+-28], %rs11;
	st.shared.u8 	[%r335+-27], %rs12;
	st.shared.u8 	[%r335+-26], %r7;
	shr.u32 	%r120, %r7, 24;
	st.shared.u8 	[%r335+-23], %r120;
	shr.u32 	%r121, %r7, 16;
	st.shared.u8 	[%r335+-24], %r121;
	shr.u32 	%r122, %r7, 8;
	st.shared.u8 	[%r335+-25], %r122;
	st.shared.u8 	[%r335+-22], %rs13;
	st.shared.u8 	[%r335+-21], %rs14;
	st.shared.u8 	[%r335+-20], %rs15;
	st.shared.u8 	[%r335+-19], %rs16;
	st.shared.u8 	[%r335+-18], %rs17;
	st.shared.u8 	[%r335+-17], %rs18;
	st.shared.u8 	[%r335+-16], %r8;
	shr.u32 	%r123, %r8, 24;
	st.shared.u8 	[%r335+-13], %r123;
	shr.u32 	%r124, %r8, 16;
	st.shared.u8 	[%r335+-14], %r124;
	shr.u32 	%r125, %r8, 8;
	st.shared.u8 	[%r335+-15], %r125;
	st.shared.u8 	[%r335+-12], %rs19;
	st.shared.u8 	[%r335+-11], %rs20;
	st.shared.u8 	[%r335+-10], %rs21;
	add.s32 	%r338, %r338, 4;
	st.shared.u8 	[%r335+-9], %rs22;
	st.shared.u8 	[%r335+-8], %rs23;
	st.shared.u8 	[%r335+-7], %rs24;
	st.shared.u8 	[%r335+-6], %r9;
	shr.u32 	%r126, %r9, 24;
	st.shared.u8 	[%r335+-3], %r126;
	shr.u32 	%r127, %r9, 16;
	st.shared.u8 	[%r335+-4], %r127;
	shr.u32 	%r128, %r9, 8;
	st.shared.u8 	[%r335+-5], %r128;
	st.shared.u8 	[%r335+-2], %rs25;
	st.shared.u8 	[%r335+-1], %rs26;
	st.shared.u8 	[%r335], %rs27;
	add.s32 	%r336, %r336, 4;
	add.s32 	%r335, %r335, 40;
	setp.ne.s32 	%p21, %r336, 0;
	@%p21 bra 	$L__BB2_24;
$L__BB2_25:
	and.b32  	%r20, %r5, 3;
	setp.eq.s32 	%p22, %r20, 0;
	@%p22 bra 	$L__BB2_30;
	setp.eq.s32 	%p23, %r20, 1;
	@%p23 bra 	$L__BB2_28;
	add.s32 	%r130, %r338, 1;
	and.b32  	%r131, %r130, 3;
	cvt.u64.u32 	%rd127, %r131;
	mul.lo.s64 	%rd128, %rd19, %rd127;
	mad.lo.s32 	%r132, %r338, 10, %r2;
	add.s64 	%rd129, %rd128, %rd22;
	add.s64 	%rd130, %rd1, %rd129;
	ld.global.u8 	%rs146, [%rd130+1];
	ld.global.u8 	%rs147, [%rd130+2];
	ld.global.u8 	%rs148, [%rd130+3];
	st.shared.u8 	[%r132], %rs146;
	st.shared.u8 	[%r132+1], %rs147;
	st.shared.u8 	[%r132+2], %rs148;
	add.s64 	%rd131, %rd23, %rd128;
	add.s64 	%rd132, %rd1, %rd131;
	ld.global.u8 	%r133, [%rd132+1];
	ld.global.u8 	%r134, [%rd132];
	ld.global.u8 	%r135, [%rd132+3];
	ld.global.u8 	%r136, [%rd132+2];
	st.shared.u8 	[%r132+5], %r136;
	st.shared.u8 	[%r132+6], %r135;
	st.shared.u8 	[%r132+3], %r134;
	st.shared.u8 	[%r132+4], %r133;
	add.s64 	%rd133, %rd24, %rd128;
	add.s64 	%rd134, %rd1, %rd133;
	ld.global.u8 	%rs149, [%rd134];
	ld.global.u8 	%rs150, [%rd134+1];
	ld.global.u8 	%rs151, [%rd134+2];
	st.shared.u8 	[%r132+7], %rs149;
	st.shared.u8 	[%r132+8], %rs150;
	st.shared.u8 	[%r132+9], %rs151;
	add.s32 	%r338, %r338, 2;
	and.b32  	%r137, %r338, 3;
	cvt.u64.u32 	%rd135, %r137;
	mul.lo.s64 	%rd136, %rd19, %rd135;
	add.s64 	%rd137, %rd136, %rd22;
	add.s64 	%rd138, %rd1, %rd137;
	ld.global.u8 	%rs152, [%rd138+1];
	ld.global.u8 	%rs153, [%rd138+2];
	ld.global.u8 	%rs154, [%rd138+3];
	st.shared.u8 	[%r132+10], %rs152;
	st.shared.u8 	[%r132+11], %rs153;
	st.shared.u8 	[%r132+12], %rs154;
	add.s64 	%rd139, %rd23, %rd136;
	add.s64 	%rd140, %rd1, %rd139;
	ld.global.u8 	%r138, [%rd140+1];
	ld.global.u8 	%r139, [%rd140];
	ld.global.u8 	%r140, [%rd140+3];
	ld.global.u8 	%r141, [%rd140+2];
	st.shared.u8 	[%r132+15], %r141;
	st.shared.u8 	[%r132+16], %r140;
	st.shared.u8 	[%r132+13], %r139;
	st.shared.u8 	[%r132+14], %r138;
	add.s64 	%rd141, %rd24, %rd136;
	add.s64 	%rd142, %rd1, %rd141;
	ld.global.u8 	%rs155, [%rd142];
	ld.global.u8 	%rs156, [%rd142+1];
	ld.global.u8 	%rs157, [%rd142+2];
	st.shared.u8 	[%r132+17], %rs155;
	st.shared.u8 	[%r132+18], %rs156;
	st.shared.u8 	[%r132+19], %rs157;
$L__BB2_28:
	and.b32  	%r142, %r5, 1;
	setp.eq.b32 	%p24, %r142, 1;
	not.pred 	%p25, %p24;
	@%p25 bra 	$L__BB2_30;
	add.s32 	%r24, %r338, 1;
	and.b32  	%r143, %r24, 3;
	cvt.u64.u32 	%rd143, %r143;
	mul.lo.s64 	%rd144, %rd19, %rd143;
	mad.lo.s32 	%r144, %r338, 10, %r2;
	add.s64 	%rd145, %rd144, %rd22;
	add.s64 	%rd146, %rd1, %rd145;
	ld.global.u8 	%rs158, [%rd146+1];
	ld.global.u8 	%rs159, [%rd146+2];
	ld.global.u8 	%rs160, [%rd146+3];
	st.shared.u8 	[%r144], %rs158;
	st.shared.u8 	[%r144+1], %rs159;
	st.shared.u8 	[%r144+2], %rs160;
	add.s64 	%rd147, %rd23, %rd144;
	add.s64 	%rd148, %rd1, %rd147;
	ld.global.u8 	%r145, [%rd148+1];
	ld.global.u8 	%r146, [%rd148];
	ld.global.u8 	%r147, [%rd148+3];
	ld.global.u8 	%r148, [%rd148+2];
	st.shared.u8 	[%r144+5], %r148;
	st.shared.u8 	[%r144+6], %r147;
	st.shared.u8 	[%r144+3], %r146;
	st.shared.u8 	[%r144+4], %r145;
	add.s64 	%rd149, %rd24, %rd144;
	add.s64 	%rd150, %rd1, %rd149;
	ld.global.u8 	%rs161, [%rd150];
	ld.global.u8 	%rs162, [%rd150+1];
	ld.global.u8 	%rs163, [%rd150+2];
	st.shared.u8 	[%r144+7], %rs161;
	st.shared.u8 	[%r144+8], %rs162;
	st.shared.u8 	[%r144+9], %rs163;
	mov.u32 	%r338, %r24;
$L__BB2_30:
	cvt.u16.u32 	%rs290, %r338;
$L__BB2_31:
	add.s64 	%rd169, %rd169, 1;
	setp.eq.s64 	%p26, %rd169, 3;
	@%p26 bra 	$L__BB2_32;
	bra.uni 	$L__BB2_21;
$L__BB2_32:
	ld.param.u64 	%rd166, [_Z9pggkernelcP17curandStateXORWOWPlS1_Ph_param_1];
	cvta.to.global.u64 	%rd151, %rd166;
	mad.lo.s64 	%rd31, %rd2, 48, %rd151;
	ld.const.f32 	%f1, [d_R];
	ld.const.f32 	%f2, [d_K];
	shl.b64 	%rd32, %rd13, 2;
	mul.lo.s64 	%rd33, %rd171, %rd5;
	ld.const.u8 	%rs75, [Xoffset];
	ld.const.u8 	%rs76, [Yoffset];
	ld.const.u8 	%rs77, [Yoffset+1];
	ld.const.u8 	%rs78, [Xoffset+1];
	ld.const.u8 	%rs79, [Yoffset+2];
	ld.const.u8 	%rs80, [Xoffset+2];
	ld.const.u8 	%rs81, [Yoffset+3];
	ld.const.u8 	%rs82, [Xoffset+3];
	cvta.to.global.u64 	%rd34, %rd38;
	mov.b32 	%r347, 0;
$L__BB2_33:
	ld.global.v2.u32 	{%r39, %r150}, [%rd31];
	shr.u32 	%r151, %r150, 2;
	xor.b32  	%r152, %r151, %r150;
	ld.global.v2.u32 	{%r153, %r40}, [%rd31+8];
	ld.global.v2.u32 	{%r41, %r43}, [%rd31+16];
	shl.b32 	%r154, %r43, 4;
	shl.b32 	%r155, %r152, 1;
	xor.b32  	%r156, %r155, %r154;
	xor.b32  	%r157, %r156, %r152;
	xor.b32  	%r44, %r157, %r43;
	add.s32 	%r158, %r39, %r44;
	add.s32 	%r159, %r158, 362437;
	cvt.u16.u32 	%rs164, %r159;
	and.b16  	%rs165, %rs164, 3;
	add.s16 	%rs83, %rs165, 3;
	shr.u16 	%rs166, %rs164, 2;
	and.b16  	%rs84, %rs166, 3;
	add.s16 	%rs85, %rs84, 3;
	shr.u32 	%r160, %r153, 2;
	xor.b32  	%r161, %r160, %r153;
	st.global.v2.u32 	[%rd31+8], {%r41, %r43};
	shl.b32 	%r162, %r44, 4;
	shl.b32 	%r163, %r161, 1;
	xor.b32  	%r164, %r163, %r162;
	xor.b32  	%r165, %r164, %r161;
	xor.b32  	%r45, %r165, %r44;
	st.global.v2.u32 	[%rd31+16], {%r44, %r45};
	add.s32 	%r166, %r39, 724874;
	st.global.v2.u32 	[%rd31], {%r166, %r40};
	add.s32 	%r167, %r45, %r166;
	and.b32  	%r168, %r167, 3;
	cvt.u64.u32 	%rd35, %r168;
	mov.u64 	%rd152, Xoffset;
	add.s64 	%rd153, %rd152, %rd35;
	ld.const.u8 	%rs86, [%rd153];
	add.s16 	%rs167, %rs86, %rs83;
	mov.u64 	%rd154, Yoffset;
	add.s64 	%rd155, %rd154, %rd35;
	ld.const.u8 	%rs87, [%rd155];
	add.s16 	%rs168, %rs87, %rs85;
	mul.wide.u16 	%r169, %rs84, 10;
	add.s32 	%r170, %r2, %r169;
	and.b32  	%r46, %r159, 3;
	add.s32 	%r171, %r46, %r170;
	ld.shared.u8 	%rs88, [%r171+33];
	and.b16  	%rs169, %rs168, 255;
	mul.wide.u16 	%r172, %rs169, 10;
	add.s32 	%r173, %r2, %r172;
	cvt.u32.u16 	%r174, %rs167;
	and.b32  	%r175, %r174, 255;
	add.s32 	%r47, %r173, %r175;
	ld.shared.u8 	%rs89, [%r47];
	setp.eq.s16 	%p27, %rs88, %rs89;
	@%p27 bra 	$L__BB2_36;
	cvt.rn.f32.u16 	%f3, %rs88;
	add.s16 	%rs170, %rs75, %rs83;
	cvt.u32.u16 	%r176, %rs75;
	add.s16 	%rs171, %rs76, %rs85;
	and.b16  	%rs172, %rs171, 255;
	mul.wide.u16 	%r177, %rs172, 10;
	add.s32 	%r178, %r2, %r177;
	cvt.u32.u16 	%r179, %rs170;
	and.b32  	%r180, %r179, 255;
	add.s32 	%r181, %r178, %r180;
	ld.shared.u8 	%rs173, [%r181];
	add.s16 	%rs174, %rs173, %rs88;
	cvt.s16.s8 	%rs175, %rs76;
	mul.wide.s16 	%r182, %rs175, 10;
	cvt.s32.s8 	%r183, %r176;
	add.s32 	%r184, %r183, %r180;
	add.s32 	%r185, %r182, %r184;
	add.s32 	%r186, %r178, %r185;
	ld.shared.u8 	%rs176, [%r186];
	add.s16 	%rs177, %rs176, %rs173;
	cvt.s16.s8 	%rs178, %rs77;
	mul.wide.s16 	%r187, %rs178, 10;
	cvt.u32.u16 	%r188, %rs78;
	cvt.s32.s8 	%r189, %r188;
	add.s32 	%r190, %r189, %r180;
	add.s32 	%r191, %r187, %r190;
	add.s32 	%r192, %r178, %r191;
	ld.shared.u8 	%rs179, [%r192];
	add.s16 	%rs180, %rs179, %rs177;
	cvt.s16.s8 	%rs181, %rs79;
	mul.wide.s16 	%r193, %rs181, 10;
	cvt.u32.u16 	%r194, %rs80;
	cvt.s32.s8 	%r195, %r194;
	add.s32 	%r196, %r195, %r180;
	add.s32 	%r197, %r193, %r196;
	add.s32 	%r198, %r178, %r197;
	ld.shared.u8 	%rs182, [%r198];
	add.s16 	%rs183, %rs182, %rs180;
	cvt.s16.s8 	%rs184, %rs81;
	mul.wide.s16 	%r199, %rs184, 10;
	cvt.u32.u16 	%r200, %rs82;
	cvt.s32.s8 	%r201, %r200;
	add.s32 	%r202, %r201, %r180;
	add.s32 	%r203, %r199, %r202;
	add.s32 	%r204, %r178, %r203;
	ld.shared.u8 	%rs185, [%r204];
	add.s16 	%rs186, %rs185, %rs183;
	and.b16  	%rs187, %rs186, 255;
	cvt.rn.f32.u16 	%f4, %rs187;
	mul.f32 	%f5, %f1, %f4;
	div.rn.f32 	%f6, %f5, 0f40A00000;
	add.f32 	%f7, %f6, 0f00000000;
	sub.f32 	%f8, %f7, %f3;
	add.s16 	%rs188, %rs78, %rs83;
	add.s16 	%rs189, %rs77, %rs85;
	and.b16  	%rs190, %rs189, 255;
	mul.wide.u16 	%r205, %rs190, 10;
	add.s32 	%r206, %r2, %r205;
	cvt.u32.u16 	%r207, %rs188;
	and.b32  	%r208, %r207, 255;
	add.s32 	%r209, %r206, %r208;
	ld.shared.u8 	%rs191, [%r209];
	add.s16 	%rs192, %rs191, %rs174;
	add.s32 	%r210, %r183, %r208;
	add.s32 	%r211, %r182, %r210;
	add.s32 	%r212, %r206, %r211;
	ld.shared.u8 	%rs193, [%r212];
	add.s16 	%rs194, %rs193, %rs191;
	add.s32 	%r213, %r189, %r208;
	add.s32 	%r214, %r187, %r213;
	add.s32 	%r215, %r206, %r214;
	ld.shared.u8 	%rs195, [%r215];
	add.s16 	%rs196, %rs195, %rs194;
	add.s32 	%r216, %r195, %r208;
	add.s32 	%r217, %r193, %r216;
	add.s32 	%r218, %r206, %r217;
	ld.shared.u8 	%rs197, [%r218];
	add.s16 	%rs198, %rs197, %rs196;
	add.s32 	%r219, %r201, %r208;
	add.s32 	%r220, %r199, %r219;
	add.s32 	%r221, %r206, %r220;
	ld.shared.u8 	%rs199, [%r221];
	add.s16 	%rs200, %rs199, %rs198;
	and.b16  	%rs201, %rs200, 255;
	cvt.rn.f32.u16 	%f9, %rs201;
	mul.f32 	%f10, %f1, %f9;
	div.rn.f32 	%f11, %f10, 0f40A00000;
	add.f32 	%f12, %f8, %f11;
	sub.f32 	%f13, %f12, %f3;
	add.s16 	%rs202, %rs80, %rs83;
	add.s16 	%rs203, %rs79, %rs85;
	and.b16  	%rs204, %rs203, 255;
	mul.wide.u16 	%r222, %rs204, 10;
	add.s32 	%r223, %r2, %r222;
	cvt.u32.u16 	%r224, %rs202;
	and.b32  	%r225, %r224, 255;
	add.s32 	%r226, %r223, %r225;
	ld.shared.u8 	%rs205, [%r226];
	add.s16 	%rs206, %rs205, %rs192;
	add.s32 	%r227, %r183, %r225;
	add.s32 	%r228, %r182, %r227;
	add.s32 	%r229, %r223, %r228;
	ld.shared.u8 	%rs207, [%r229];
	add.s16 	%rs208, %rs207, %rs205;
	add.s32 	%r230, %r189, %r225;
	add.s32 	%r231, %r187, %r230;
	add.s32 	%r232, %r223, %r231;
	ld.shared.u8 	%rs209, [%r232];
	add.s16 	%rs210, %rs209, %rs208;
	add.s32 	%r233, %r195, %r225;
	add.s32 	%r234, %r193, %r233;
	add.s32 	%r235, %r223, %r234;
	ld.shared.u8 	%rs211, [%r235];
	add.s16 	%rs212, %rs211, %rs210;
	add.s32 	%r236, %r201, %r225;
	add.s32 	%r237, %r199, %r236;
	add.s32 	%r238, %r223, %r237;
	ld.shared.u8 	%rs213, [%r238];
	add.s16 	%rs214, %rs213, %rs212;
	and.b16  	%rs215, %rs214, 255;
	cvt.rn.f32.u16 	%f14, %rs215;
	mul.f32 	%f15, %f1, %f14;
	div.rn.f32 	%f16, %f15, 0f40A00000;
	add.f32 	%f17, %f13, %f16;
	sub.f32 	%f18, %f17, %f3;
	add.s16 	%rs216, %rs82, %rs83;
	add.s16 	%rs217, %rs81, %rs85;
	and.b16  	%rs218, %rs217, 255;
	mul.wide.u16 	%r239, %rs218, 10;
	add.s32 	%r240, %r2, %r239;
	cvt.u32.u16 	%r241, %rs216;
	and.b32  	%r242, %r241, 255;
	add.s32 	%r243, %r240, %r242;
	ld.shared.u8 	%rs219, [%r243];
	add.s16 	%rs220, %rs219, %rs206;
	and.b16  	%rs221, %rs220, 255;
	add.s32 	%r244, %r183, %r242;
	add.s32 	%r245, %r182, %r244;
	add.s32 	%r246, %r240, %r245;
	ld.shared.u8 	%rs222, [%r246];
	add.s16 	%rs223, %rs222, %rs219;
	add.s32 	%r247, %r189, %r242;
	add.s32 	%r248, %r187, %r247;
	add.s32 	%r249, %r240, %r248;
	ld.shared.u8 	%rs224, [%r249];
	add.s16 	%rs225, %rs224, %rs223;
	add.s32 	%r250, %r195, %r242;
	add.s32 	%r251, %r193, %r250;
	add.s32 	%r252, %r240, %r251;
	ld.shared.u8 	%rs226, [%r252];
	add.s16 	%rs227, %rs226, %rs225;
	add.s32 	%r253, %r201, %r242;
	add.s32 	%r254, %r199, %r253;
	add.s32 	%r255, %r240, %r254;
	ld.shared.u8 	%rs228, [%r255];
	add.s16 	%rs229, %rs228, %rs227;
	and.b16  	%rs230, %rs229, 255;
	cvt.rn.f32.u16 	%f19, %rs230;
	mul.f32 	%f20, %f1, %f19;
	div.rn.f32 	%f21, %f20, 0f40A00000;
	add.f32 	%f22, %f18, %f21;
	sub.f32 	%f23, %f22, %f3;
	cvt.rn.f32.u16 	%f24, %rs221;
	mul.f32 	%f25, %f1, %f24;
	div.rn.f32 	%f26, %f25, 0f40A00000;
	add.f32 	%f27, %f23, %f26;
	sub.f32 	%f28, %f27, %f3;
	cvt.rn.f32.u16 	%f29, %rs89;
	add.s16 	%rs231, %rs170, %rs86;
	add.s16 	%rs232, %rs171, %rs87;
	and.b16  	%rs233, %rs232, 255;
	mul.wide.u16 	%r256, %rs233, 10;
	add.s32 	%r257, %r2, %r256;
	cvt.u32.u16 	%r258, %rs231;
	and.b32  	%r259, %r258, 255;
	add.s32 	%r260, %r257, %r259;
	ld.shared.u8 	%rs234, [%r260];
	add.s16 	%rs235, %rs234, %rs89;
	add.s32 	%r261, %r183, %r259;
	add.s32 	%r262, %r182, %r261;
	add.s32 	%r263, %r257, %r262;
	ld.shared.u8 	%rs236, [%r263];
	add.s16 	%rs237, %rs236, %rs234;
	add.s32 	%r264, %r189, %r259;
	add.s32 	%r265, %r187, %r264;
	add.s32 	%r266, %r257, %r265;
	ld.shared.u8 	%rs238, [%r266];
	add.s16 	%rs239, %rs238, %rs237;
	add.s32 	%r267, %r195, %r259;
	add.s32 	%r268, %r193, %r267;
	add.s32 	%r269, %r257, %r268;
	ld.shared.u8 	%rs240, [%r269];
	add.s16 	%rs241, %rs240, %rs239;
	add.s32 	%r270, %r201, %r259;
	add.s32 	%r271, %r199, %r270;
	add.s32 	%r272, %r257, %r271;
	ld.shared.u8 	%rs242, [%r272];
	add.s16 	%rs243, %rs242, %rs241;
	and.b16  	%rs244, %rs243, 255;
	cvt.rn.f32.u16 	%f30, %rs244;
	mul.f32 	%f31, %f1, %f30;
	div.rn.f32 	%f32, %f31, 0f40A00000;
	add.f32 	%f33, %f32, 0f00000000;
	sub.f32 	%f34, %f33, %f29;
	add.s16 	%rs245, %rs188, %rs86;
	add.s16 	%rs246, %rs189, %rs87;
	and.b16  	%rs247, %rs246, 255;
	mul.wide.u16 	%r273, %rs247, 10;
	add.s32 	%r274, %r2, %r273;
	cvt.u32.u16 	%r275, %rs245;
	and.b32  	%r276, %r275, 255;
	add.s32 	%r277, %r274, %r276;
	ld.shared.u8 	%rs248, [%r277];
	add.s16 	%rs249, %rs248, %rs235;
	add.s32 	%r278, %r183, %r276;
	add.s32 	%r279, %r182, %r278;
	add.s32 	%r280, %r274, %r279;
	ld.shared.u8 	%rs250, [%r280];
	add.s16 	%rs251, %rs250, %rs248;
	add.s32 	%r281, %r189, %r276;
	add.s32 	%r282, %r187, %r281;
	add.s32 	%r283, %r274, %r282;
	ld.shared.u8 	%rs252, [%r283];
	add.s16 	%rs253, %rs252, %rs251;
	add.s32 	%r284, %r195, %r276;
	add.s32 	%r285, %r193, %r284;
	add.s32 	%r286, %r274, %r285;
	ld.shared.u8 	%rs254, [%r286];
	add.s16 	%rs255, %rs254, %rs253;
	add.s32 	%r287, %r201, %r276;
	add.s32 	%r288, %r199, %r287;
	add.s32 	%r289, %r274, %r288;
	ld.shared.u8 	%rs256, [%r289];
	add.s16 	%rs257, %rs256, %rs255;
	and.b16  	%rs258, %rs257, 255;
	cvt.rn.f32.u16 	%f35, %rs258;
	mul.f32 	%f36, %f1, %f35;
	div.rn.f32 	%f37, %f36, 0f40A00000;
	add.f32 	%f38, %f34, %f37;
	sub.f32 	%f39, %f38, %f29;
	add.s16 	%rs259, %rs202, %rs86;
	add.s16 	%rs260, %rs203, %rs87;
	and.b16  	%rs261, %rs260, 255;
	mul.wide.u16 	%r290, %rs261, 10;
	add.s32 	%r291, %r2, %r290;
	cvt.u32.u16 	%r292, %rs259;
	and.b32  	%r293, %r292, 255;
	add.s32 	%r294, %r291, %r293;
	ld.shared.u8 	%rs262, [%r294];
	add.s16 	%rs263, %rs262, %rs249;
	add.s32 	%r295, %r183, %r293;
	add.s32 	%r296, %r182, %r295;
	add.s32 	%r297, %r291, %r296;
	ld.shared.u8 	%rs264, [%r297];
	add.s16 	%rs265, %rs264, %rs262;
	add.s32 	%r298, %r189, %r293;
	add.s32 	%r299, %r187, %r298;
	add.s32 	%r300, %r291, %r299;
	ld.shared.u8 	%rs266, [%r300];
	add.s16 	%rs267, %rs266, %rs265;
	add.s32 	%r301, %r195, %r293;
	add.s32 	%r302, %r193, %r301;
	add.s32 	%r303, %r291, %r302;
	ld.shared.u8 	%rs268, [%r303];
	add.s16 	%rs269, %rs268, %rs267;
	add.s32 	%r304, %r201, %r293;
	add.s32 	%r305, %r199, %r304;
	add.s32 	%r306, %r291, %r305;
	ld.shared.u8 	%rs270, [%r306];
	add.s16 	%rs271, %rs270, %rs269;
	and.b16  	%rs272, %rs271, 255;
	cvt.rn.f32.u16 	%f40, %rs272;
	mul.f32 	%f41, %f1, %f40;
	div.rn.f32 	%f42, %f41, 0f40A00000;
	add.f32 	%f43, %f39, %f42;
	sub.f32 	%f44, %f43, %f29;
	add.s16 	%rs273, %rs216, %rs86;
	add.s16 	%rs274, %rs217, %rs87;
	and.b16  	%rs275, %rs274, 255;
	mul.wide.u16 	%r307, %rs275, 10;
	add.s32 	%r308, %r2, %r307;
	cvt.u32.u16 	%r309, %rs273;
	and.b32  	%r310, %r309, 255;
	add.s32 	%r311, %r308, %r310;
	ld.shared.u8 	%rs276, [%r311];
	add.s16 	%rs277, %rs276, %rs263;
	and.b16  	%rs278, %rs277, 255;
	add.s32 	%r312, %r183, %r310;
	add.s32 	%r313, %r182, %r312;
	add.s32 	%r314, %r308, %r313;
	ld.shared.u8 	%rs279, [%r314];
	add.s16 	%rs280, %rs279, %rs276;
	add.s32 	%r315, %r189, %r310;
	add.s32 	%r316, %r187, %r315;
	add.s32 	%r317, %r308, %r316;
	ld.shared.u8 	%rs281, [%r317];
	add.s16 	%rs282, %rs281, %rs280;
	add.s32 	%r318, %r195, %r310;
	add.s32 	%r319, %r193, %r318;
	add.s32 	%r320, %r308, %r319;
	ld.shared.u8 	%rs283, [%r320];
	add.s16 	%rs284, %rs283, %rs282;
	add.s32 	%r321, %r201, %r310;
	add.s32 	%r322, %r199, %r321;
	add.s32 	%r323, %r308, %r322;
	ld.shared.u8 	%rs285, [%r323];
	add.s16 	%rs286, %rs285, %rs284;
	and.b16  	%rs287, %rs286, 255;
	cvt.rn.f32.u16 	%f45, %rs287;
	mul.f32 	%f46, %f1, %f45;
	div.rn.f32 	%f47, %f46, 0f40A00000;
	add.f32 	%f48, %f44, %f47;
	sub.f32 	%f49, %f48, %f29;
	cvt.rn.f32.u16 	%f50, %rs278;
	mul.f32 	%f51, %f1, %f50;
	div.rn.f32 	%f52, %f51, 0f40A00000;
	add.f32 	%f53, %f49, %f52;
	sub.f32 	%f54, %f53, %f29;
	sub.f32 	%f55, %f54, %f28;
	div.rn.f32 	%f56, %f55, %f2;
	fma.rn.f32 	%f57, %f56, 0f3BBB989D, 0f3F000000;
	cvt.sat.f32.f32 	%f58, %f57;
	mov.f32 	%f59, 0f4B400001;
	mov.f32 	%f60, 0f437C0000;
	fma.rm.f32 	%f61, %f58, %f60, %f59;
	add.f32 	%f62, %f61, 0fCB40007F;
	neg.f32 	%f63, %f62;
	fma.rn.f32 	%f64, %f56, 0f3FB8AA3B, %f63;
	fma.rn.f32 	%f65, %f56, 0f32A57060, %f64;
	mov.b32 	%r324, %f61;
	shl.b32 	%r325, %r324, 23;
	mov.b32 	%f66, %r325;
	ex2.approx.ftz.f32 	%f67, %f65;
	fma.rn.f32 	%f68, %f67, %f66, 0f3F800000;
	rcp.rn.f32 	%f69, %f68;
	shr.u32 	%r326, %r40, 2;
	xor.b32  	%r327, %r326, %r40;
	st.global.v2.u32 	[%rd31+8], {%r43, %r44};
	shl.b32 	%r328, %r45, 4;
	shl.b32 	%r329, %r327, 1;
	xor.b32  	%r330, %r329, %r328;
	xor.b32  	%r331, %r330, %r327;
	xor.b32  	%r332, %r331, %r45;
	st.global.v2.u32 	[%rd31+16], {%r45, %r332};
	add.s32 	%r333, %r39, 1087311;
	st.global.v2.u32 	[%rd31], {%r333, %r41};
	add.s32 	%r334, %r332, %r333;
	cvt.rn.f32.u32 	%f70, %r334;
	fma.rn.f32 	%f71, %f70, 0f2F800000, 0f2F000000;
	setp.geu.f32 	%p28, %f71, %f69;
	@%p28 bra 	$L__BB2_36;
	st.shared.u8 	[%r47], %rs88;
	cvt.u64.u16 	%rd156, %rs84;
	cvt.u64.u32 	%rd157, %r46;
	add.s64 	%rd158, %rd32, %rd157;
	mad.lo.s64 	%rd159, %rd33, %rd156, %rd158;
	shl.b64 	%rd160, %rd159, 5;
	shl.b64 	%rd161, %rd35, 3;
	or.b64  	%rd162, %rd160, %rd161;
	add.s64 	%rd163, %rd34, %rd162;
	ld.global.u64 	%rd164, [%rd163];
	add.s64 	%rd165, %rd1, %rd164;
	st.global.u8 	[%rd165], %rs88;
$L__BB2_36:
	add.s32 	%r347, %r347, 1;
	setp.ne.s32 	%p29, %r347, 16;
	@%p29 bra 	$L__BB2_33;
$L__BB2_37:
	ret;

}


// ===== COMPILED SASS (sm_100) =====

	.target	sm_100

	.elftype	@"ET_EXEC"


//--------------------- .note.nv.tkinfo           --------------------------
	.section	.note.nv.tkinfo,"",@"SHT_NOTE"
	.sectionflags	@"SHF_NOTE_NV_TKINFO"
	.tkinfo
        /*0018*/ 	.word	0x00000002
        /*0030*/ 	.string	""
        /*0030*/ 	.string	"ptxas"
        /*0030*/ 	.string	"Cuda compilation tools, release 13.0, V13.0.88"
        /*0030*/ 	.string	"Build cuda_13.0.r13.0/compiler.36424714_0"
        /*0030*/ 	.string	"-arch sm_100 -m 64 "



//--------------------- .note.nv.cuinfo           --------------------------
	.section	.note.nv.cuinfo,"",@"SHT_NOTE"
	.sectionflags	@"SHF_NOTE_NV_CUINFO"
        /*0018*/ 	.short	0x0002
        /*001a*/ 	.short	0x0064
        /*001c*/ 	.short	0x0082
	.zero		2


//--------------------- .nv.info                  --------------------------
	.section	.nv.info,"",@"SHT_CUDA_INFO"
	.align	4


	//----- nvinfo : EIATTR_REGCOUNT
	.align		4
        /*0000*/ 	.byte	0x04, 0x2f
        /*0002*/ 	.short	(.L_17 - .L_16)
	.align		4
.L_16:
        /*0004*/ 	.word	index@(_Z10seedcurandmP17curandStateXORWOW)
        /*0008*/ 	.word	0x0000001f


	//----- nvinfo : EIATTR_FRAME_SIZE
	.align		4
.L_17:
        /*000c*/ 	.byte	0x04, 0x11
        /*000e*/ 	.short	(.L_19 - .L_18)
	.align		4
.L_18:
        /*0010*/ 	.word	index@(_Z10seedcurandmP17curandStateXORWOW)
        /*0014*/ 	.word	0x00000000


	//----- nvinfo : EIATTR_REGCOUNT
	.align		4
.L_19:
        /*0018*/ 	.byte	0x04, 0x2f
        /*001a*/ 	.short	(.L_21 - .L_20)
	.align		4
.L_20:
        /*001c*/ 	.word	index@(_Z11countstratslPhPl)
        /*0020*/ 	.word	0x0000000a


	//----- nvinfo : EIATTR_FRAME_SIZE
	.align		4
.L_21:
        /*0024*/ 	.byte	0x04, 0x11
        /*0026*/ 	.short	(.L_23 - .L_22)
	.align		4
.L_22:
        /*0028*/ 	.word	index@(_Z11countstratslPhPl)
        /*002c*/ 	.word	0x00000000


	//----- nvinfo : EIATTR_REGCOUNT
	.align		4
.L_23:
        /*0030*/ 	.byte	0x04, 0x2f
        /*0032*/ 	.short	(.L_25 - .L_24)
	.align		4
.L_24:
        /*0034*/ 	.word	index@(_Z9pggkernelcP17curandStateXORWOWPlS1_Ph)
        /*0038*/ 	.word	0x00000040


	//----- nvinfo : EIATTR_FRAME_SIZE
	.align		4
.L_25:
        /*003c*/ 	.byte	0x04, 0x11
        /*003e*/ 	.short	(.L_27 - .L_26)
	.align		4
.L_26:
        /*0040*/ 	.word	index@($__internal_3_$__cuda_sm3x_div_rn_noftz_f32_slowpath)
        /*0044*/ 	.word	0x00000000


	//----- nvinfo : EIATTR_FRAME_SIZE
	.align		4
.L_27:
        /*0048*/ 	.byte	0x04, 0x11
        /*004a*/ 	.short	(.L_29 - .L_28)
	.align		4
.L_28:
        /*004c*/ 	.word	index@($__internal_2_$__cuda_sm20_rem_s64)
        /*0050*/ 	.word	0x00000000


	//----- nvinfo : EIATTR_FRAME_SIZE
	.align		4
.L_29:
        /*0054*/ 	.byte	0x04, 0x11
        /*0056*/ 	.short	(.L_31 - .L_30)
	.align		4
.L_30:
        /*0058*/ 	.word	index@($__internal_1_$__cuda_sm20_rcp_rn_f32_slowpath)
        /*005c*/ 	.word	0x00000000


	//----- nvinfo : EIATTR_FRAME_SIZE
	.align		4
.L_31:
        /*0060*/ 	.byte	0x04, 0x11
        /*0062*/ 	.short	(.L_33 - .L_32)
	.align		4
.L_32:
        /*0064*/ 	.word	index@($__internal_0_$__cuda_sm20_div_s64)
        /*0068*/ 	.word	0x00000000


	//----- nvinfo : EIATTR_FRAME_SIZE
	.align		4
.L_33:
        /*006c*/ 	.byte	0x04, 0x11
        /*006e*/ 	.short	(.L_35 - .L_34)
	.align		4
.L_34:
        /*0070*/ 	.word	index@(_Z9pggkernelcP17curandStateXORWOWPlS1_Ph)
        /*0074*/ 	.word	0x00000000


	//----- nvinfo : EIATTR_MIN_STACK_SIZE
	.align		4
.L_35:
        /*0078*/ 	.byte	0x04, 0x12
        /*007a*/ 	.short	(.L_37 - .L_36)
	.align		4
.L_36:
        /*007c*/ 	.word	index@(_Z9pggkernelcP17curandStateXORWOWPlS1_Ph)
        /*0080*/ 	.word	0x00000000


	//----- nvinfo : EIATTR_MIN_STACK_SIZE
	.align		4
.L_37:
        /*0084*/ 	.byte	0x04, 0x12
        /*0086*/ 	.short	(.L_39 - .L_38)
	.align		4
.L_38:
        /*0088*/ 	.word	index@(_Z11countstratslPhPl)
        /*008c*/ 	.word	0x00000000


	//----- nvinfo : EIATTR_MIN_STACK_SIZE
	.align		4
.L_39:
        /*0090*/ 	.byte	0x04, 0x12
        /*0092*/ 	.short	(.L_41 - .L_40)
	.align		4
.L_40:
        /*0094*/ 	.word	index@(_Z10seedcurandmP17curandStateXORWOW)
        /*0098*/ 	.word	0x00000000
.L_41:


//--------------------- .nv.compat                --------------------------
	.section	.nv.compat,"",@"SHT_CUDA_COMPAT_INFO"
	.align	4
        /*0000*/ 	.byte	0x02, 0x09, 0x00, 0x00, 0x02, 0x02, 0x01, 0x00, 0x02, 0x05, 0x05, 0x00, 0x03, 0x07, 0x01, 0x01
        /*0010*/ 	.byte	0x02, 0x03, 0x00, 0x00, 0x02, 0x06, 0x01, 0x00, 0x04, 0x0b, 0x08, 0x00, 0x01, 0x00, 0x00, 0x00
        /*0020*/ 	.byte	0x00, 0x00, 0x00, 0x00


//--------------------- .nv.info._Z9pggkernelcP17curandStateXORWOWPlS1_Ph --------------------------
	.section	.nv.info._Z9pggkernelcP17curandStateXORWOWPlS1_Ph,"",@"SHT_CUDA_INFO"
	.sectionflags	@""
	.align	4


	//----- nvinfo : EIATTR_CUDA_API_VERSION
	.align		4
        /*0000*/ 	.byte	0x04, 0x37
        /*0002*/ 	.short	(.L_43 - .L_42)
.L_42:
        /*0004*/ 	.word	0x00000082


	//----- nvinfo : EIATTR_KPARAM_INFO
	.align		4
.L_43:
        /*0008*/ 	.byte	0x04, 0x17
        /*000a*/ 	.short	(.L_45 - .L_44)
.L_44:
        /*000c*/ 	.word	0x00000000
        /*0010*/ 	.short	0x0004
        /*0012*/ 	.short	0x0020
        /*0014*/ 	.byte	0x00, 0xf5, 0x21, 0x00


	//----- nvinfo : EIATTR_KPARAM_INFO
	.align		4
.L_45:
        /*0018*/ 	.byte	0x04, 0x17
        /*001a*/ 	.short	(.L_47 - .L_46)
.L_46:
        /*001c*/ 	.word	0x00000000
        /*0020*/ 	.short	0x0003
        /*0022*/ 	.short	0x0018
        /*0024*/ 	.byte	0x00, 0xf5, 0x21, 0x00


	//----- nvinfo : EIATTR_KPARAM_INFO
	.align		4
.L_47:
        /*0028*/ 	.byte	0x04, 0x17
        /*002a*/ 	.short	(.L_49 - .L_48)
.L_48:
        /*002c*/ 	.word	0x00000000
        /*0030*/ 	.short	0x0002
        /*0032*/ 	.short	0x0010
        /*0034*/ 	.byte	0x00, 0xf5, 0x21, 0x00


	//----- nvinfo : EIATTR_KPARAM_INFO
	.align		4
.L_49:
        /*0038*/ 	.byte	0x04, 0x17
        /*003a*/ 	.short	(.L_51 - .L_50)
.L_50:
        /*003c*/ 	.word	0x00000000
        /*0040*/ 	.short	0x0001
        /*0042*/ 	.short	0x0008
        /*0044*/ 	.byte	0x00, 0xf5, 0x21, 0x00


	//----- nvinfo : EIATTR_KPARAM_INFO
	.align		4
.L_51:
        /*0048*/ 	.byte	0x04, 0x17
        /*004a*/ 	.short	(.L_53 - .L_52)
.L_52:
        /*004c*/ 	.word	0x00000000
        /*0050*/ 	.short	0x0000
        /*0052*/ 	.short	0x0000
        /*0054*/ 	.byte	0x00, 0xf0, 0x05, 0x00


	//----- nvinfo : EIATTR_SPARSE_MMA_MASK
	.align		4
.L_53:
        /*0058*/ 	.byte	0x03, 0x50
        /*005a*/ 	.short	0x0000


	//----- nvinfo : EIATTR_MAXREG_COUNT
	.align		4
        /*005c*/ 	.byte	0x03, 0x1b
        /*005e*/ 	.short	0x00ff


	//----- nvinfo : EIATTR_MERCURY_ISA_VERSION
	.align		4
        /*0060*/ 	.byte	0x03, 0x5f
        /*0062*/ 	.short	0x0101


	//----- nvinfo : EIATTR_VRC_CTA_INIT_COUNT
	.align		4
        /*0064*/ 	.byte	0x02, 0x4a
	.zero		1
	.zero		1


	//----- nvinfo : EIATTR_EXIT_INSTR_OFFSETS
	.align		4
        /*0068*/ 	.byte	0x04, 0x1c
        /*006a*/ 	.short	(.L_55 - .L_54)


	//   ....[0]....
.L_54:
        /*006c*/ 	.word	0x000000c0


	//   ....[1]....
        /*0070*/ 	.word	0x00005050


	//----- nvinfo : EIATTR_CRS_STACK_SIZE
	.align		4
.L_55:
        /*0074*/ 	.byte	0x04, 0x1e
        /*0076*/ 	.short	(.L_57 - .L_56)
.L_56:
        /*0078*/ 	.word	0x00000000


	//----- nvinfo : EIATTR_CBANK_PARAM_SIZE
	.align		4
.L_57:
        /*007c*/ 	.byte	0x03, 0x19
        /*007e*/ 	.short	0x0028


	//----- nvinfo : EIATTR_PARAM_CBANK
	.align		4
        /*0080*/ 	.byte	0x04, 0x0a
        /*0082*/ 	.short	(.L_59 - .L_58)
	.align		4
.L_58:
        /*0084*/ 	.word	index@(.nv.constant0._Z9pggkernelcP17curandStateXORWOWPlS1_Ph)
        /*0088*/ 	.short	0x0380
        /*008a*/ 	.short	0x0028


	//----- nvinfo : EIATTR_SW_WAR
	.align		4
.L_59:
        /*008c*/ 	.byte	0x04, 0x36
        /*008e*/ 	.short	(.L_61 - .L_60)
.L_60:
        /*0090*/ 	.word	0x00000008
.L_61:


//--------------------- .nv.info._Z11countstratslPhPl --------------------------
	.section	.nv.info._Z11countstratslPhPl,"",@"SHT_CUDA_INFO"
	.sectionflags	@""
	.align	4


	//----- nvinfo : EIATTR_CUDA_API_VERSION
	.align		4
        /*0000*/ 	.byte	0x04, 0x37
        /*0002*/ 	.short	(.L_63 - .L_62)
.L_62:
        /*0004*/ 	.word	0x00000082


	//----- nvinfo : EIATTR_KPARAM_INFO
	.align		4
.L_63:
        /*0008*/ 	.byte	0x04, 0x17
        /*000a*/ 	.short	(.L_65 - .L_64)
.L_64:
        /*000c*/ 	.word	0x00000000
        /*0010*/ 	.short	0x0002
        /*0012*/ 	.short	0x0010
        /*0014*/ 	.byte	0x00, 0xf5, 0x21, 0x00


	//----- nvinfo : EIATTR_KPARAM_INFO
	.align		4
.L_65:
        /*0018*/ 	.byte	0x04, 0x17
        /*001a*/ 	.short	(.L_67 - .L_66)
.L_66:
        /*001c*/ 	.word	0x00000000
        /*0020*/ 	.short	0x0001
        /*0022*/ 	.short	0x0008
        /*0024*/ 	.byte	0x00, 0xf5, 0x21, 0x00


	//----- nvinfo : EIATTR_KPARAM_INFO
	.align		4
.L_67:
        /*0028*/ 	.byte	0x04, 0x17
        /*002a*/ 	.short	(.L_69 - .L_68)
.L_68:
        /*002c*/ 	.word	0x00000000
        /*0030*/ 	.short	0x0000
        /*0032*/ 	.short	0x0000
        /*0034*/ 	.byte	0x00, 0xf0, 0x21, 0x00


	//----- nvinfo : EIATTR_SPARSE_MMA_MASK
	.align		4
.L_69:
        /*0038*/ 	.byte	0x03, 0x50
        /*003a*/ 	.short	0x0000


	//----- nvinfo : EIATTR_MAXREG_COUNT
	.align		4
        /*003c*/ 	.byte	0x03, 0x1b
        /*003e*/ 	.short	0x00ff


	//----- nvinfo : EIATTR_MERCURY_ISA_VERSION
	.align		4
        /*0040*/ 	.byte	0x03, 0x5f
        /*0042*/ 	.short	0x0101


	//----- nvinfo : EIATTR_VRC_CTA_INIT_COUNT
	.align		4
        /*0044*/ 	.byte	0x02, 0x4a
	.zero		1
	.zero		1


	//----- nvinfo : EIATTR_EXIT_INSTR_OFFSETS
	.align		4
        /*0048*/ 	.byte	0x04, 0x1c
        /*004a*/ 	.short	(.L_71 - .L_70)


	//   ....[0]....
.L_70:
        /*004c*/ 	.word	0x000000b0


	//   ....[1]....
        /*0050*/ 	.word	0x00000150


	//----- nvinfo : EIATTR_CBANK_PARAM_SIZE
	.align		4
.L_71:
        /*0054*/ 	.byte	0x03, 0x19
        /*0056*/ 	.short	0x0018


	//----- nvinfo : EIATTR_PARAM_CBANK
	.align		4
        /*0058*/ 	.byte	0x04, 0x0a
        /*005a*/ 	.short	(.L_73 - .L_72)
	.align		4
.L_72:
        /*005c*/ 	.word	index@(.nv.constant0._Z11countstratslPhPl)
        /*0060*/ 	.short	0x0380
        /*0062*/ 	.short	0x0018


	//----- nvinfo : EIATTR_SW_WAR
	.align		4
.L_73:
        /*0064*/ 	.byte	0x04, 0x36
        /*0066*/ 	.short	(.L_75 - .L_74)
.L_74:
        /*0068*/ 	.word	0x00000008
.L_75:


//--------------------- .nv.info._Z10seedcurandmP17curandStateXORWOW --------------------------
	.section	.nv.info._Z10seedcurandmP17curandStateXORWOW,"",@"SHT_CUDA_INFO"
	.sectionflags	@""
	.align	4


	//----- nvinfo : EIATTR_CUDA_API_VERSION
	.align		4
        /*0000*/ 	.byte	0x04, 0x37
        /*0002*/ 	.short	(.L_77 - .L_76)
.L_76:
        /*0004*/ 	.word	0x00000082


	//----- nvinfo : EIATTR_KPARAM_INFO
	.align		4
.L_77:
        /*0008*/ 	.byte	0x04, 0x17
        /*000a*/ 	.short	(.L_79 - .L_78)
.L_78:
        /*000c*/ 	.word	0x00000000
        /*0010*/ 	.short	0x0001
        /*0012*/ 	.short	0x0008
        /*0014*/ 	.byte	0x00, 0xf5, 0x21, 0x00


	//----- nvinfo : EIATTR_KPARAM_INFO
	.align		4
.L_79:
        /*0018*/ 	.byte	0x04, 0x17
        /*001a*/ 	.short	(.L_81 - .L_80)
.L_80:
        /*001c*/ 	.word	0x00000000
        /*0020*/ 	.short	0x0000
        /*0022*/ 	.short	0x0000
        /*0024*/ 	.byte	0x00, 0xf0, 0x21, 0x00


	//----- nvinfo : EIATTR_SPARSE_MMA_MASK
	.align		4
.L_81:
        /*0028*/ 	.byte	0x03, 0x50
        /*002a*/ 	.short	0x0000


	//----- nvinfo : EIATTR_MAXREG_COUNT
	.align		4
        /*002c*/ 	.byte	0x03, 0x1b
        /*002e*/ 	.short	0x00ff


	//----- nvinfo : EIATTR_MERCURY_ISA_VERSION
	.align		4
        /*0030*/ 	.byte	0x03, 0x5f
        /*0032*/ 	.short	0x0101


	//----- nvinfo : EIATTR_VRC_CTA_INIT_COUNT
	.align		4
        /*0034*/ 	.byte	0x02, 0x4a
	.zero		1
	.zero		1


	//----- nvinfo : EIATTR_EXIT_INSTR_OFFSETS
	.align		4
        /*0038*/ 	.byte	0x04, 0x1c
        /*003a*/ 	.short	(.L_83 - .L_82)


	//   ....[0]....
.L_82:
        /*003c*/ 	.word	0x000000b0


	//   ....[1]....
        /*0040*/ 	.word	0x00000f60


	//----- nvinfo : EIATTR_CRS_STACK_SIZE
	.align		4
.L_83:
        /*0044*/ 	.byte	0x04, 0x1e
        /*0046*/ 	.short	(.L_85 - .L_84)
.L_84:
        /*0048*/ 	.word	0x00000000


	//----- nvinfo : EIATTR_CBANK_PARAM_SIZE
	.align		4
.L_85:
        /*004c*/ 	.byte	0x03, 0x19
        /*004e*/ 	.short	0x0010


	//----- nvinfo : EIATTR_PARAM_CBANK
	.align		4
        /*0050*/ 	.byte	0x04, 0x0a
        /*0052*/ 	.short	(.L_87 - .L_86)
	.align		4
.L_86:
        /*0054*/ 	.word	index@(.nv.constant0._Z10seedcurandmP17curandStateXORWOW)
        /*0058*/ 	.short	0x0380
        /*005a*/ 	.short	0x0010


	//----- nvinfo : EIATTR_SW_WAR
	.align		4
.L_87:
        /*005c*/ 	.byte	0x04, 0x36
        /*005e*/ 	.short	(.L_89 - .L_88)
.L_88:
        /*0060*/ 	.word	0x00000008
.L_89:


//--------------------- .nv.callgraph             --------------------------
	.section	.nv.callgraph,"",@"SHT_CUDA_CALLGRAPH"
	.align	4
	.sectionentsize	8
	.align		4
        /*0000*/ 	.word	0x00000000
	.align		4
        /*0004*/ 	.word	0xffffffff
	.align		4
        /*0008*/ 	.word	0x00000000
	.align		4
        /*000c*/ 	.word	0xfffffffe
	.align		4
        /*0010*/ 	.word	0x00000000
	.align		4
        /*0014*/ 	.word	0xfffffffd
	.align		4
        /*0018*/ 	.word	0x00000000
	.align		4
        /*001c*/ 	.word	0xfffffffc


//--------------------- .nv.constant4             --------------------------
	.section	.nv.constant4,"a",@progbits
	.align	8
	.align		8
.nv.constant4:
        /*0000*/ 	.dword	precalc_xorwow_matrix
	.align		8
        /*0008*/ 	.dword	precalc_xorwow_offset_matrix
	.align		8
        /*0010*/ 	.dword	mrg32k3aM1
	.align		8
        /*0018*/ 	.dword	mrg32k3aM2
	.align		8
        /*0020*/ 	.dword	mrg32k3aM1SubSeq
	.align		8
        /*0028*/ 	.dword	mrg32k3aM2SubSeq
	.align		8
        /*0030*/ 	.dword	mrg32k3aM1Seq
	.align		8
        /*0038*/ 	.dword	mrg32k3aM2Seq


//--------------------- .nv.constant3             --------------------------
	.section	.nv.constant3,"a",@progbits
	.align	8
.nv.constant3:
	.type		__cr_lgamma_table,@object
	.size		__cr_lgamma_table,(d_L - __cr_lgamma_table)
__cr_lgamma_table:
        /*0000*/ 	.byte	0x00, 0x00, 0x00, 0x00, 0x00, 0x00, 0x00, 0x00, 0x00, 0x00, 0x00, 0x00, 0x00, 0x00, 0x00, 0x00
        /*0010*/ 	.byte	0xef, 0x39, 0xfa, 0xfe, 0x42, 0x2e, 0xe6, 0x3f, 0x02, 0x20, 0x2a, 0xfa, 0x0b, 0xab, 0xfc, 0x3f
        /*0020*/ 	.byte	0xf9, 0x2c, 0x92, 0x7c, 0xa7, 0x6c, 0x09, 0x40, 0xc9, 0x79, 0x44, 0x3c, 0x64, 0x26, 0x13, 0x40
        /*0030*/ 	.byte	0xca, 0x01, 0xcf, 0x3a, 0x27, 0x51, 0x1a, 0x40, 0x30, 0xcc, 0x2d, 0xf3, 0xe1, 0x0c, 0x21, 0x40
        /*0040*/ 	.byte	0x0d, 0xb7, 0xfc, 0x82, 0x8e, 0x35, 0x25, 0x40
	.type		d_L,@object
	.size		d_L,(d_QPerLine - d_L)
d_L:
	.zero		8
	.type		d_QPerLine,@object
	.size		d_QPerLine,(d_size - d_QPerLine)
d_QPerLine:
	.zero		8
	.type		d_size,@object
	.size		d_size,(d_R - d_size)
d_size:
	.zero		8
	.type		d_R,@object
	.size		d_R,(d_K - d_R)
d_R:
	.zero		4
	.type		d_K,@object
	.size		d_K,(Xoffset - d_K)
d_K:
	.zero		4
	.type		Xoffset,@object
	.size		Xoffset,(Yoffset - Xoffset)
Xoffset:
        /*0068*/ 	.byte	0x01, 0x00, 0xff, 0x00
	.type		Yoffset,@object
	.size		Yoffset,(.L_15 - Yoffset)
Yoffset:
        /*006c*/ 	.byte	0x00, 0x01, 0x00, 0xff
.L_15:


//--------------------- .text._Z9pggkernelcP17curandStateXORWOWPlS1_Ph --------------------------
	.section	.text._Z9pggkernelcP17curandStateXORWOWPlS1_Ph,"ax",@progbits
	.align	128
        .global         _Z9pggkernelcP17curandStateXORWOWPlS1_Ph
        .type           _Z9pggkernelcP17curandStateXORWOWPlS1_Ph,@function
        .size           _Z9pggkernelcP17curandStateXORWOWPlS1_Ph,(.L_x_76 - _Z9pggkernelcP17curandStateXORWOWPlS1_Ph)
        .other          _Z9pggkernelcP17curandStateXORWOWPlS1_Ph,@"STO_CUDA_ENTRY STV_DEFAULT"
_Z9pggkernelcP17curandStateXORWOWPlS1_Ph:
.text._Z9pggkernelcP17curandStateXORWOWPlS1_Ph:
[----:B------:R-:W-:Y:S01]  /*0000*/  LDC R1, c[0x0][0x37c] ;  /* 0x0000df00ff017b82 */ /* 0x000fe20000000800 */
[----:B------:R-:W0:Y:S01]  /*0010*/  S2R R11, SR_TID.Y ;  /* 0x00000000000b7919 */ /* 0x000e220000002200 */
[----:B------:R-:W1:Y:S01]  /*0020*/  LDCU UR4, c[0x0][0x364] ;  /* 0x00006c80ff0477ac */ /* 0x000e620008000800 */
[----:B------:R-:W0:Y:S01]  /*0030*/  S2R R2, SR_TID.X ;  /* 0x0000000000027919 */ /* 0x000e220000002100 */
[----:B------:R-:W1:Y:S01]  /*0040*/  LDCU UR5, c[0x0][0x360] ;  /* 0x00006c00ff0577ac */ /* 0x000e620008000800 */
[----:B------:R-:W2:Y:S01]  /*0050*/  S2R R0, SR_CTAID.X ;  /* 0x0000000000007919 */ /* 0x000ea20000002500 */
[----:B------:R-:W3:Y:S01]  /*0060*/  LDCU.64 UR6, c[0x3][0x58] ;  /* 0x00c00b00ff0677ac */ /* 0x000ee20008000a00 */
[----:B-1----:R-:W-:Y:S02]  /*0070*/  UIMAD UR4, UR4, UR5, URZ ;  /* 0x00000005040472a4 */ /* 0x002fe4000f8e02ff */
[----:B0-----:R-:W-:-:S04]  /*0080*/  IMAD R11, R11, UR5, R2 ;  /* 0x000000050b0b7c24 */ /* 0x001fc8000f8e0202 */
[----:B--2---:R-:W-:-:S05]  /*0090*/  IMAD R0, R0, UR4, R11 ;  /* 0x0000000400007c24 */ /* 0x004fca000f8e020b */
[----:B---3--:R-:W-:-:S04]  /*00a0*/  ISETP.GE.U32.AND P0, PT, R0, UR6, PT ;  /* 0x0000000600007c0c */ /* 0x008fc8000bf06070 */
[----:B------:R-:W-:-:S13]  /*00b0*/  ISETP.GE.AND.EX P0, PT, RZ, UR7, PT, P0 ;  /* 0x00000007ff007c0c */ /* 0x000fda000bf06300 */
[----:B------:R-:W-:Y:S05]  /*00c0*/  @P0 EXIT ;  /* 0x000000000000094d */ /* 0x000fea0003800000 */
[----:B------:R-:W0:Y:S01]  /*00d0*/  LDC.U8 R2, c[0x0][0x380] ;  /* 0x0000e000ff027b82 */ /* 0x000e220000000000 */
[----:B------:R-:W1:Y:S01]  /*00e0*/  LDCU UR4, c[0x3][0x54] ;  /* 0x00c00a80ff0477ac */ /* 0x000e620008000800 */
[----:B------:R-:W-:Y:S01]  /*00f0*/  BSSY.RECONVERGENT B0, `(.L_x_0) ;  /* 0x000002b000007945 */ /* 0x000fe20003800200 */
[----:B0-----:R-:W-:-:S04]  /*0100*/  PRMT R2, R2, 0x8880, RZ ;  /* 0x0000888002027816 */ /* 0x001fc800000000ff */
[----:B------:R-:W-:-:S04]  /*0110*/  PRMT R3, R2, 0x7710, RZ ;  /* 0x0000771002037816 */ /* 0x000fc800000000ff */
[----:B------:R-:W-:-:S04]  /*0120*/  LOP3.LUT R2, R3, 0x80, RZ, 0xc0, !PT ;  /* 0x0000008003027812 */ /* 0x000fc800078ec0ff */
[----:B------:R-:W-:-:S04]  /*0130*/  LEA.HI R2, R2, R3, RZ, 0x19 ;  /* 0x0000000302027211 */ /* 0x000fc800078fc8ff */
[----:B------:R-:W-:-:S05]  /*0140*/  LOP3.LUT R4, R2, 0xfe, RZ, 0xc0, !PT ;  /* 0x000000fe02047812 */ /* 0x000fca00078ec0ff */
[----:B------:R-:W-:-:S05]  /*0150*/  IMAD.MOV R4, RZ, RZ, -R4 ;  /* 0x000000ffff047224 */ /* 0x000fca00078e0a04 */
[----:B------:R-:W-:-:S05]  /*0160*/  PRMT R4, R4, 0x7710, RZ ;  /* 0x0000771004047816 */ /* 0x000fca00000000ff */
[----:B------:R-:W-:Y:S01]  /*0170*/  IMAD.IADD R3, R3, 0x1, R4 ;  /* 0x0000000103037824 */ /* 0x000fe200078e0204 */
[----:B------:R-:W-:-:S04]  /*0180*/  SHF.L.U32 R4, R0, 0x1, RZ ;  /* 0x0000000100047819 */ /* 0x000fc800000006ff */
[----:B------:R-:W-:-:S04]  /*0190*/  LOP3.LUT R3, R3, 0xffff, RZ, 0xc0, !PT ;  /* 0x0000ffff03037812 */ /* 0x000fc800078ec0ff */
[----:B------:R-:W-:Y:S02]  /*01a0*/  PRMT R5, R3, 0x8880, RZ ;  /* 0x0000888003057816 */ /* 0x000fe400000000ff */
[----:B------:R-:W-:Y:S02]  /*01b0*/  SHF.R.U32.HI R3, RZ, 0x1f, R0 ;  /* 0x0000001fff037819 */ /* 0x000fe40000011600 */
[----:B------:R-:W-:-:S04]  /*01c0*/  IADD3 R14, P0, PT, R4, R5, RZ ;  /* 0x00000005040e7210 */ /* 0x000fc80007f1e0ff */
[----:B------:R-:W-:-:S04]  /*01d0*/  LEA.HI.X.SX32 R15, R5, R3, 0x1, P0 ;  /* 0x00000003050f7211 */ /* 0x000fc800000f0eff */
[----:B-1----:R-:W-:-:S04]  /*01e0*/  LOP3.LUT R5, R15, UR4, RZ, 0xfc, !PT ;  /* 0x000000040f057c12 */ /* 0x002fc8000f8efcff */
[----:B------:R-:W-:-:S13]  /*01f0*/  ISETP.NE.U32.AND P0, PT, R5, RZ, PT ;  /* 0x000000ff0500720c */ /* 0x000fda0003f05070 */
[----:B------:R-:W-:Y:S05]  /*0200*/  @P0 BRA `(.L_x_1) ;  /* 0x0000000000540947 */ /* 0x000fea0003800000 */
[----:B------:R-:W0:Y:S02]  /*0210*/  LDCU UR4, c[0x3][0x50] ;  /* 0x00c00a00ff0477ac */ /* 0x000e240008000800 */
[----:B0-----:R-:W0:Y:S01]  /*0220*/  I2F.U32.RP R5, UR4 ;  /* 0x0000000400057d06 */ /* 0x001e220008209000 */
[----:B------:R-:W-:-:S07]  /*0230*/  ISETP.NE.U32.AND P1, PT, RZ, UR4, PT ;  /* 0x00000004ff007c0c */ /* 0x000fce000bf25070 */
[----:B0-----:R-:W0:Y:S02]  /*0240*/  MUFU.RCP R5, R5 ;  /* 0x0000000500057308 */ /* 0x001e240000001000 */
[----:B0-----:R-:W-:-:S06]  /*0250*/  VIADD R6, R5, 0xffffffe ;  /* 0x0ffffffe05067836 */ /* 0x001fcc0000000000 */
[----:B------:R0:W1:Y:S02]  /*0260*/  F2I.FTZ.U32.TRUNC.NTZ R7, R6 ;  /* 0x0000000600077305 */ /* 0x000064000021f000 */
[----:B0-----:R-:W-:Y:S02]  /*0270*/  HFMA2 R6, -RZ, RZ, 0, 0 ;  /* 0x00000000ff067431 */ /* 0x001fe400000001ff */
[----:B-1----:R-:W-:-:S04]  /*0280*/  IMAD.MOV R9, RZ, RZ, -R7 ;  /* 0x000000ffff097224 */ /* 0x002fc800078e0a07 */
[----:B------:R-:W-:-:S04]  /*0290*/  IMAD R9, R9, UR4, RZ ;  /* 0x0000000409097c24 */ /* 0x000fc8000f8e02ff */
[----:B------:R-:W-:-:S06]  /*02a0*/  IMAD.HI.U32 R7, R7, R9, R6 ;  /* 0x0000000907077227 */ /* 0x000fcc00078e0006 */
[----:B------:R-:W-:-:S04]  /*02b0*/  IMAD.HI.U32 R7, R7, R14, RZ ;  /* 0x0000000e07077227 */ /* 0x000fc800078e00ff */
[----:B------:R-:W-:-:S04]  /*02c0*/  IMAD.MOV R7, RZ, RZ, -R7 ;  /* 0x000000ffff077224 */ /* 0x000fc800078e0a07 */
[----:B------:R-:W-:Y:S02]  /*02d0*/  IMAD R8, R7, UR4, R14 ;  /* 0x0000000407087c24 */ /* 0x000fe4000f8e020e */
[----:B------:R-:W-:-:S03]  /*02e0*/  IMAD.MOV.U32 R7, RZ, RZ, RZ ;  /* 0x000000ffff077224 */ /* 0x000fc600078e00ff */
[----:B------:R-:W-:-:S13]  /*02f0*/  ISETP.GE.U32.AND P0, PT, R8, UR4, PT ;  /* 0x0000000408007c0c */ /* 0x000fda000bf06070 */
[----:B------:R-:W-:-:S05]  /*0300*/  @P0 VIADD R8, R8, -UR4 ;  /* 0x8000000408080c36 */ /* 0x000fca0008000000 */
[----:B------:R-:W-:-:S13]  /*0310*/  ISETP.GE.U32.AND P0, PT, R8, UR4, PT ;  /* 0x0000000408007c0c */ /* 0x000fda000bf06070 */
[----:B------:R-:W-:Y:S02]  /*0320*/  @P0 IADD3 R8, PT, PT, R8, -UR4, RZ ;  /* 0x8000000408080c10 */ /* 0x000fe4000fffe0ff */
[----:B------:R-:W-:-:S05]  /*0330*/  @!P1 LOP3.LUT R8, RZ, UR4, RZ, 0x33, !PT ;  /* 0x00000004ff089c12 */ /* 0x000fca000f8e33ff */
[----:B------:R-:W-:Y:S01]  /*0340*/  IMAD.MOV.U32 R6, RZ, RZ, R8 ;  /* 0x000000ffff067224 */ /* 0x000fe200078e0008 */
[----:B------:R-:W-:Y:S06]  /*0350*/  BRA `(.L_x_2) ;  /* 0x0000000000107947 */ /* 0x000fec0003800000 */
.L_x_1:
[----:B------:R-:W-:-:S07]  /*0360*/  MOV R6, 0x380 ;  /* 0x0000038000067802 */ /* 0x000fce0000000f00 */
[----:B------:R-:W-:Y:S05]  /*0370*/  CALL.REL.NOINC `($__internal_2_$__cuda_sm20_rem_s64) ;  /* 0x0000005400607944 */ /* 0x000fea0003c00000 */
[----:B------:R-:W-:Y:S01]  /*0380*/  MOV R6, R5 ;  /* 0x0000000500067202 */ /* 0x000fe20000000f00 */
[----:B------:R-:W-:-:S07]  /*0390*/  IMAD.MOV.U32 R7, RZ, RZ, R8 ;  /* 0x000000ffff077224 */ /* 0x000fce00078e0008 */
.L_x_2:
[----:B------:R-:W-:Y:S05]  /*03a0*/  BSYNC.RECONVERGENT B0 ;  /* 0x0000000000007941 */ /* 0x000fea0003800200 */
.L_x_0:
[----:B------:R-:W0:Y:S01]  /*03b0*/  LDCU UR4, c[0x3][0x54] ;  /* 0x00c00a80ff0477ac */ /* 0x000e220008000800 */
[----:B------:R-:W-:Y:S01]  /*03c0*/  BSSY.RECONVERGENT B0, `(.L_x_3) ;  /* 0x000001c000007945 */ /* 0x000fe20003800200 */
[----:B0-----:R-:W-:-:S04]  /*03d0*/  LOP3.LUT R5, R3, UR4, RZ, 0xfc, !PT ;  /* 0x0000000403057c12 */ /* 0x001fc8000f8efcff */
        /* <DEDUP_REMOVED lines=8> */
[----:B0-----:R-:W-:Y:S01]  /*0460*/  IMAD.MOV.U32 R8, RZ, RZ, RZ ;  /* 0x000000ffff087224 */ /* 0x001fe200078e00ff */
[----:B-1----:R-:W-:-:S05]  /*0470*/  IADD3 R3, PT, PT, RZ, -R9, RZ ;  /* 0x80000009ff037210 */ /* 0x002fca0007ffe0ff */
[----:B------:R-:W-:-:S04]  /*0480*/  IMAD R3, R3, UR4, RZ ;  /* 0x0000000403037c24 */ /* 0x000fc8000f8e02ff */
[----:B------:R-:W-:-:S06]  /*0490*/  IMAD.HI.U32 R3, R9, R3, R8 ;  /* 0x0000000309037227 */ /* 0x000fcc00078e0008 */
[----:B------:R-:W-:-:S04]  /*04a0*/  IMAD.HI.U32 R3, R3, R4, RZ ;  /* 0x0000000403037227 */ /* 0x000fc800078e00ff */
[----:B------:R-:W-:-:S04]  /*04b0*/  IMAD.MOV R5, RZ, RZ, -R3 ;  /* 0x000000ffff057224 */ /* 0x000fc800078e0a03 */
[----:B------:R-:W-:Y:S02]  /*04c0*/  IMAD R4, R5, UR4, R4 ;  /* 0x0000000405047c24 */ /* 0x000fe4000f8e0204 */
[----:B------:R-:W-:-:S03]  /*04d0*/  IMAD.MOV.U32 R5, RZ, RZ, RZ ;  /* 0x000000ffff057224 */ /* 0x000fc600078e00ff */
[----:B------:R-:W-:-:S13]  /*04e0*/  ISETP.GE.U32.AND P0, PT, R4, UR4, PT ;  /* 0x0000000404007c0c */ /* 0x000fda000bf06070 */
[----:B------:R-:W-:Y:S01]  /*04f0*/  @P0 IADD3 R4, PT, PT, R4, -UR4, RZ ;  /* 0x8000000404040c10 */ /* 0x000fe2000fffe0ff */
[----:B------:R-:W-:-:S03]  /*0500*/  @P0 VIADD R3, R3, 0x1 ;  /* 0x0000000103030836 */ /* 0x000fc60000000000 */
[----:B------:R-:W-:-:S13]  /*0510*/  ISETP.GE.U32.AND P1, PT, R4, UR4, PT ;  /* 0x0000000404007c0c */ /* 0x000fda000bf26070 */
[----:B------:R-:W-:Y:S01]  /*0520*/  @P1 VIADD R3, R3, 0x1 ;  /* 0x0000000103031836 */ /* 0x000fe20000000000 */
[----:B------:R-:W-:-:S04]  /*0530*/  @!P2 LOP3.LUT R3, RZ, UR4, RZ, 0x33, !PT ;  /* 0x00000004ff03ac12 */ /* 0x000fc8000f8e33ff */
[----:B------:R-:W-:Y:S01]  /*0540*/  MOV R4, R3 ;  /* 0x0000000300047202 */ /* 0x000fe20000000f00 */
[----:B------:R-:W-:Y:S06]  /*0550*/  BRA `(.L_x_5) ;  /* 0x0000000000087947 */ /* 0x000fec0003800000 */
.L_x_4:
[----:B------:R-:W-:-:S07]  /*0560*/  MOV R8, 0x580 ;  /* 0x0000058000087802 */ /* 0x000fce0000000f00 */
[----:B------:R-:W-:Y:S05]  /*0570*/  CALL.REL.NOINC `($__internal_0_$__cuda_sm20_div_s64) ;  /* 0x0000004800b87944 */ /* 0x000fea0003c00000 */
.L_x_5:
[----:B------:R-:W-:Y:S05]  /*0580*/  BSYNC.RECONVERGENT B0 ;  /* 0x0000000000007941 */ /* 0x000fea0003800200 */
.L_x_3:
[----:B------:R-:W0:Y:S01]  /*0590*/  LDCU.64 UR14, c[0x3][0x50] ;  /* 0x00c00a00ff0e77ac */ /* 0x000e220008000a00 */
[----:B------:R-:W-:Y:S01]  /*05a0*/  PRMT R2, R2, 0x8880, RZ ;  /* 0x0000888002027816 */ /* 0x000fe200000000ff */
[----:B------:R-:W1:Y:S01]  /*05b0*/  S2R R3, SR_CgaCtaId ;  /* 0x0000000000037919 */ /* 0x000e620000008800 */
[----:B------:R-:W-:Y:S01]  /*05c0*/  BSSY.RECONVERGENT B0, `(.L_x_6) ;  /* 0x000026b000007945 */ /* 0x000fe20003800200 */
[----:B------:R-:W2:Y:S01]  /*05d0*/  LDCU.64 UR10, c[0x0][0x358] ;  /* 0x00006b00ff0a77ac */ /* 0x000ea20008000a00 */
[----:B------:R-:W-:-:S04]  /*05e0*/  SHF.R.S32.HI R2, RZ, 0x1, R2 ;  /* 0x00000001ff027819 */ /* 0x000fc80000011402 */
[----:B------:R-:W-:Y:S02]  /*05f0*/  PRMT R9, R2, 0x9910, RZ ;  /* 0x0000991002097816 */ /* 0x000fe400000000ff */
[----:B------:R-:W-:Y:S02]  /*0600*/  MOV R2, 0x400 ;  /* 0x0000040000027802 */ /* 0x000fe40000000f00 */
[----:B------:R-:W-:Y:S02]  /*0610*/  SHF.R.S32.HI R13, RZ, 0x1f, R9 ;  /* 0x0000001fff0d7819 */ /* 0x000fe40000011409 */
[----:B------:R-:W-:Y:S01]  /*0620*/  LEA R9, P0, R4, R9, 0x1 ;  /* 0x0000000904097211 */ /* 0x000fe200078008ff */
[----:B0-----:R-:W-:-:S03]  /*0630*/  UIADD3 UR4, UP0, UPT, UR14, -0x1, URZ ;  /* 0xffffffff0e047890 */ /* 0x001fc6000ff1e0ff */
[----:B------:R-:W-:Y:S02]  /*0640*/  LEA.HI.X R13, R4, R13, R5, 0x1, P0 ;  /* 0x0000000d040d7211 */ /* 0x000fe400000f0c05 */
[C---:B------:R-:W-:Y:S01]  /*0650*/  ISETP.EQ.U32.AND P0, PT, R6.reuse, RZ, PT ;  /* 0x000000ff0600720c */ /* 0x040fe20003f02070 */
[----:B------:R-:W-:Y:S01]  /*0660*/  UIADD3.X UR5, UPT, UPT, UR15, -0x1, URZ, UP0, !UPT ;  /* 0xffffffff0f057890 */ /* 0x000fe200087fe4ff */
[----:B------:R-:W-:Y:S01]  /*0670*/  ISETP.EQ.U32.AND P1, PT, R9, RZ, PT ;  /* 0x000000ff0900720c */ /* 0x000fe20003f22070 */
[----:B------:R-:W-:Y:S01]  /*0680*/  IMAD R5, R13, UR14, RZ ;  /* 0x0000000e0d057c24 */ /* 0x000fe2000f8e02ff */
[----:B------:R-:W-:Y:S02]  /*0690*/  ISETP.NE.U32.AND P2, PT, R6, UR4, PT ;  /* 0x0000000406007c0c */ /* 0x000fe4000bf45070 */
[C---:B------:R-:W-:Y:S01]  /*06a0*/  ISETP.NE.U32.AND P3, PT, R9.reuse, UR4, PT ;  /* 0x0000000409007c0c */ /* 0x040fe2000bf65070 */
[----:B------:R-:W-:Y:S01]  /*06b0*/  IMAD R5, R9, UR15, R5 ;  /* 0x0000000f09057c24 */ /* 0x000fe2000f8e0205 */
[----:B------:R-:W-:-:S02]  /*06c0*/  ISETP.NE.AND.EX P2, PT, R7, UR5, PT, P2 ;  /* 0x0000000507007c0c */ /* 0x000fc4000bf45320 */
[----:B------:R-:W-:Y:S02]  /*06d0*/  ISETP.NE.AND.EX P3, PT, R13, UR5, PT, P3 ;  /* 0x000000050d007c0c */ /* 0x000fe4000bf65330 */
[----:B------:R-:W-:Y:S02]  /*06e0*/  ISETP.EQ.OR.EX P0, PT, R7, RZ, !P2, P0 ;  /* 0x000000ff0700720c */ /* 0x000fe40005702700 */
[----:B------:R-:W-:Y:S02]  /*06f0*/  ISETP.EQ.OR.EX P1, PT, R13, RZ, !P3, P1 ;  /* 0x000000ff0d00720c */ /* 0x000fe40005f22710 */
[----:B-1----:R-:W-:Y:S01]  /*0700*/  LEA R4, R3, R2, 0x18 ;  /* 0x0000000203047211 */ /* 0x002fe200078ec0ff */
[----:B------:R-:W-:Y:S01]  /*0710*/  IMAD.MOV.U32 R2, RZ, RZ, R6 ;  /* 0x000000ffff027224 */ /* 0x000fe200078e0006 */
[----:B------:R-:W-:Y:S02]  /*0720*/  PLOP3.LUT P0, PT, P0, P1, PT, 0xf8, 0x8f ;  /* 0x00000000008f781c */ /* 0x000fe40000703f70 */
[----:B------:R-:W-:Y:S01]  /*0730*/  MOV R3, R7 ;  /* 0x0000000700037202 */ /* 0x000fe20000000f00 */
[----:B------:R-:W-:-:S02]  /*0740*/  IMAD R11, R11, 0x64, R4 ;  /* 0x000000640b0b7824 */ /* 0x000fc400078e0204 */
[----:B------:R-:W-:-:S04]  /*0750*/  IMAD.WIDE.U32 R2, R9, UR14, R2 ;  /* 0x0000000e09027c25 */ /* 0x000fc8000f8e0002 */
[----:B------:R-:W-:-:S04]  /*0760*/  IMAD.IADD R33, R3, 0x1, R5 ;  /* 0x0000000103217824 */ /* 0x000fc800078e0205 */
[----:B--2---:R-:W-:Y:S05]  /*0770*/  @P0 BRA `(.L_x_7) ;  /* 0x0000001000240947 */ /* 0x004fea0003800000 */
[----:B------:R-:W-:Y:S01]  /*0780*/  IADD3 R4, P0, PT, R9, -0x1, RZ ;  /* 0xffffffff09047810 */ /* 0x000fe20007f1e0ff */
[----:B------:R-:W-:Y:S01]  /*0790*/  UMOV UR4, URZ ;  /* 0x000000ff00047c82 */ /* 0x000fe20008000000 */
[C---:B------:R-:W-:Y:S01]  /*07a0*/  SHF.L.U64.HI R7, R6.reuse, 0x2, R7 ;  /* 0x0000000206077819 */ /* 0x040fe20000010207 */
[----:B------:R-:W-:Y:S01]  /*07b0*/  IMAD.SHL.U32 R6, R6, 0x4, RZ ;  /* 0x0000000406067824 */ /* 0x000fe200078e00ff */
[----:B------:R-:W-:Y:S01]  /*07c0*/  PRMT R8, RZ, 0x7610, R8 ;  /* 0x00007610ff087816 */ /* 0x000fe20000000008 */
[----:B------:R-:W-:Y:S01]  /*07d0*/  UMOV UR5, URZ ;  /* 0x000000ff00057c82 */ /* 0x000fe20008000000 */
[----:B------:R-:W-:Y:S02]  /*07e0*/  PRMT R10, RZ, 0x7610, R10 ;  /* 0x00007610ff0a7816 */ /* 0x000fe4000000000a */
[----:B------:R-:W-:-:S07]  /*07f0*/  IADD3.X R5, PT, PT, R13, -0x1, RZ, P0, !PT ;  /* 0xffffffff0d057810 */ /* 0x000fce00007fe4ff */
.L_x_11:
[----:B------:R-:W-:Y:S01]  /*0800*/  UISETP.NE.U32.AND UP0, UPT, UR4, 0x1, UPT ;  /* 0x000000010400788c */ /* 0x000fe2000bf05070 */
[----:B------:R-:W-:Y:S02]  /*0810*/  IADD3 R9, PT, PT, R8, 0x4, RZ ;  /* 0x0000000408097810 */ /* 0x000fe40007ffe0ff */
[----:B-1----:R-:W-:Y:S01]  /*0820*/  LOP3.LUT R13, R10, 0xff, RZ, 0xc0, !PT ;  /* 0x000000ff0a0d7812 */ /* 0x002fe200078ec0ff */
[----:B------:R-:W-:-:S06]  /*0830*/  UISETP.NE.AND.EX UP0, UPT, UR5, URZ, UPT, UP0 ;  /* 0x000000ff0500728c */ /* 0x000fcc000bf05300 */
[----:B------:R-:W-:-:S13]  /*0840*/  PLOP3.LUT P0, PT, PT, PT, UP0, 0x80, 0x8 ;  /* 0x000000000008781c */ /* 0x000fda0003f0f008 */
[----:B------:R-:W-:-:S05]  /*0850*/  @P0 VIADD R9, R8, 0x3 ;  /* 0x0000000308090836 */ /* 0x000fca0000000000 */
[----:B------:R-:W-:-:S04]  /*0860*/  LOP3.LUT R8, R9, 0xff, RZ, 0xc0, !PT ;  /* 0x000000ff09087812 */ /* 0x000fc800078ec0ff */
[----:B------:R-:W-:Y:S02]  /*0870*/  ISETP.GE.U32.AND P0, PT, R13, R8, PT ;  /* 0x000000080d00720c */ /* 0x000fe40003f06070 */
[----:B------:R-:W-:-:S11]  /*0880*/  PRMT R8, R9, 0x7610, R8 ;  /* 0x0000761009087816 */ /* 0x000fd60000000008 */
[----:B0-2---:R-:W-:Y:S05]  /*0890*/  @P0 BRA `(.L_x_8) ;  /* 0x0000000c00c40947 */ /* 0x005fea0003800000 */
[----:B------:R-:W-:Y:S02]  /*08a0*/  LOP3.LUT R10, R10, 0xffff, RZ, 0xc0, !PT ;  /* 0x0000ffff0a0a7812 */ /* 0x000fe400078ec0ff */
[----:B------:R-:W-:Y:S02]  /*08b0*/  LOP3.LUT R9, R8, 0xffff, RZ, 0xc0, !PT ;  /* 0x0000ffff08097812 */ /* 0x000fe400078ec0ff */
[----:B------:R-:W-:-:S03]  /*08c0*/  LOP3.LUT R14, R10, 0xff, RZ, 0xc0, !PT ;  /* 0x000000ff0a0e7812 */ /* 0x000fc600078ec0ff */
[C---:B------:R-:W-:Y:S01]  /*08d0*/  IMAD.IADD R16, R9.reuse, 0x1, -R10 ;  /* 0x0000000109107824 */ /* 0x040fe200078e0a0a */
[----:B------:R-:W-:Y:S02]  /*08e0*/  LOP3.LUT R9, R9, 0xff, RZ, 0xc0, !PT ;  /* 0x000000ff09097812 */ /* 0x000fe400078ec0ff */
[----:B------:R-:W-:Y:S02]  /*08f0*/  MOV R10, R14 ;  /* 0x0000000e000a7202 */ /* 0x000fe40000000f00 */
[----:B------:R-:W-:-:S13]  /*0900*/  LOP3.LUT P0, R16, R16, 0x3, RZ, 0xc0, !PT ;  /* 0x0000000310107812 */ /* 0x000fda000780c0ff */
[----:B------:R-:W-:Y:S05]  /*0910*/  @!P0 BRA `(.L_x_9) ;  /* 0x0000000400908947 */ /* 0x000fea0003800000 */
[----:B------:R-:W0:Y:S01]  /*0920*/  LDCU.64 UR8, c[0x3][0x48] ;  /* 0x00c00900ff0877ac */ /* 0x000e220008000a00 */
[----:B------:R-:W-:Y:S01]  /*0930*/  VIADD R10, R14, 0x1 ;  /* 0x000000010e0a7836 */ /* 0x000fe20000000000 */
[----:B------:R-:W1:Y:S04]  /*0940*/  LDCU.64 UR16, c[0x3][0x50] ;  /* 0x00c00a00ff1077ac */ /* 0x000e680008000a00 */
[----:B------:R-:W-:Y:S01]  /*0950*/  LOP3.LUT R15, R10, 0x3, RZ, 0xc0, !PT ;  /* 0x000000030a0f7812 */ /* 0x000fe200078ec0ff */
[----:B------:R-:W2:Y:S01]  /*0960*/  LDCU.64 UR12, c[0x0][0x3a0] ;  /* 0x00007400ff0c77ac */ /* 0x000ea20008000a00 */
[----:B0-----:R-:W-:Y:S02]  /*0970*/  UIMAD UR6, UR5, UR8, URZ ;  /* 0x00000008050672a4 */ /* 0x001fe4000f8e02ff */
[----:B------:R-:W-:-:S02]  /*0980*/  IMAD.U32 R13, RZ, RZ, UR8 ;  /* 0x00000008ff0d7e24 */ /* 0x000fc4000f8e00ff */
[----:B------:R-:W-:Y:S02]  /*0990*/  UIMAD UR6, UR4, UR9, UR6 ;  /* 0x00000009040672a4 */ /* 0x000fe4000f8e0206 */
[----:B------:R-:W-:-:S04]  /*09a0*/  IMAD.WIDE.U32 R12, R13, UR4, R6 ;  /* 0x000000040d0c7c25 */ /* 0x000fc8000f8e0006 */
[----:B-1----:R-:W-:Y:S01]  /*09b0*/  IMAD.WIDE.U32 R18, R15, UR16, R4 ;  /* 0x000000100f127c25 */ /* 0x002fe2000f8e0004 */
[----:B------:R-:W-:-:S03]  /*09c0*/  IADD3 R13, PT, PT, R13, UR6, RZ ;  /* 0x000000060d0d7c10 */ /* 0x000fc6000fffe0ff */
[----:B------:R-:W-:Y:S02]  /*09d0*/  IMAD R15, R15, UR17, R19 ;  /* 0x000000110f0f7c24 */ /* 0x000fe4000f8e0213 */
[----:B------:R-:W-:-:S04]  /*09e0*/  IMAD.WIDE.U32 R20, R18, UR8, R12 ;  /* 0x0000000812147c25 */ /* 0x000fc8000f8e000c */
[----:B------:R-:W-:-:S04]  /*09f0*/  IMAD R15, R15, UR8, RZ ;  /* 0x000000080f0f7c24 */ /* 0x000fc8000f8e02ff */
[----:B------:R-:W-:Y:S01]  /*0a00*/  IMAD R15, R18, UR9, R15 ;  /* 0x00000009120f7c24 */ /* 0x000fe2000f8e020f */
[----:B--2---:R-:W-:-:S04]  /*0a10*/  IADD3 R18, P0, PT, R20, UR12, RZ ;  /* 0x0000000c14127c10 */ /* 0x004fc8000ff1e0ff */
[----:B------:R-:W-:-:S05]  /*0a20*/  IADD3.X R19, PT, PT, R21, UR13, R15, P0, !PT ;  /* 0x0000000d15137c10 */ /* 0x000fca00087fe40f */
[----:B------:R-:W2:Y:S04]  /*0a30*/  LDG.E.U8 R20, desc[UR10][R18.64+-0x3] ;  /* 0xfffffd0a12147981 */ /* 0x000ea8000c1e1100 */
[----:B------:R-:W3:Y:S04]  /*0a40*/  LDG.E.U8 R22, desc[UR10][R18.64+-0x2] ;  /* 0xfffffe0a12167981 */ /* 0x000ee8000c1e1100 */
[----:B------:R-:W4:Y:S04]  /*0a50*/  LDG.E.U8 R24, desc[UR10][R18.64+-0x1] ;  /* 0xffffff0a12187981 */ /* 0x000f28000c1e1100 */
[----:B------:R-:W5:Y:S04]  /*0a60*/  LDG.E.U8 R26, desc[UR10][R18.64] ;  /* 0x0000000a121a7981 */ /* 0x000f68000c1e1100 */
[----:B------:R-:W5:Y:S04]  /*0a70*/  LDG.E.U8 R28, desc[UR10][R18.64+0x1] ;  /* 0x0000010a121c7981 */ /* 0x000f68000c1e1100 */
[----:B------:R-:W5:Y:S04]  /*0a80*/  LDG.E.U8 R30, desc[UR10][R18.64+0x2] ;  /* 0x0000020a121e7981 */ /* 0x000f68000c1e1100 */
[----:B------:R-:W5:Y:S04]  /*0a90*/  LDG.E.U8 R32, desc[UR10][R18.64+0x3] ;  /* 0x0000030a12207981 */ /* 0x000f68000c1e1100 */
[----:B------:R-:W5:Y:S04]  /*0aa0*/  LDG.E.U8 R34, desc[UR10][R18.64+0x4] ;  /* 0x0000040a12227981 */ /* 0x000f68000c1e1100 */
[----:B------:R-:W5:Y:S04]  /*0ab0*/  LDG.E.U8 R36, desc[UR10][R18.64+0x5] ;  /* 0x0000050a12247981 */ /* 0x000f68000c1e1100 */
[----:B------:R-:W5:Y:S01]  /*0ac0*/  LDG.E.U8 R38, desc[UR10][R18.64+0x6] ;  /* 0x0000060a12267981 */ /* 0x000f62000c1e1100 */
[----:B------:R-:W-:Y:S01]  /*0ad0*/  IMAD R15, R14, 0xa, R11 ;  /* 0x0000000a0e0f7824 */ /* 0x000fe200078e020b */
[----:B------:R-:W-:-:S04]  /*0ae0*/  ISETP.NE.AND P0, PT, R16, 0x1, PT ;  /* 0x000000011000780c */ /* 0x000fc80003f05270 */
[----:B--2---:R0:W-:Y:S04]  /*0af0*/  STS.U8 [R15], R20 ;  /* 0x000000140f007388 */ /* 0x0041e80000000000 */
[----:B---3--:R0:W-:Y:S04]  /*0b00*/  STS.U8 [R15+0x1], R22 ;  /* 0x000001160f007388 */ /* 0x0081e80000000000 */
[----:B----4-:R0:W-:Y:S04]  /*0b10*/  STS.U8 [R15+0x2], R24 ;  /* 0x000002180f007388 */ /* 0x0101e80000000000 */
[----:B-----5:R0:W-:Y:S04]  /*0b20*/  STS.U8 [R15+0x3], R26 ;  /* 0x0000031a0f007388 */ /* 0x0201e80000000000 */
[----:B------:R0:W-:Y:S04]  /*0b30*/  STS.U8 [R15+0x4], R28 ;  /* 0x0000041c0f007388 */ /* 0x0001e80000000000 */
[----:B------:R0:W-:Y:S04]  /*0b40*/  STS.U8 [R15+0x5], R30 ;  /* 0x0000051e0f007388 */ /* 0x0001e80000000000 */
[----:B------:R0:W-:Y:S04]  /*0b50*/  STS.U8 [R15+0x6], R32 ;  /* 0x000006200f007388 */ /* 0x0001e80000000000 */
[----:B------:R0:W-:Y:S04]  /*0b60*/  STS.U8 [R15+0x7], R34 ;  /* 0x000007220f007388 */ /* 0x0001e80000000000 */
[----:B------:R0:W-:Y:S04]  /*0b70*/  STS.U8 [R15+0x8], R36 ;  /* 0x000008240f007388 */ /* 0x0001e80000000000 */
[----:B------:R0:W-:Y:S01]  /*0b80*/  STS.U8 [R15+0x9], R38 ;  /* 0x000009260f007388 */ /* 0x0001e20000000000 */
[----:B------:R-:W-:Y:S05]  /*0b90*/  @!P0 BRA `(.L_x_9) ;  /* 0x0000000000f08947 */ /* 0x000fea0003800000 */
[----:B------:R-:W-:-:S05]  /*0ba0*/  VIADD R10, R14, 0x2 ;  /* 0x000000020e0a7836 */ /* 0x000fca0000000000 */
[----:B------:R-:W-:-:S05]  /*0bb0*/  LOP3.LUT R17, R10, 0x3, RZ, 0xc0, !PT ;  /* 0x000000030a117812 */ /* 0x000fca00078ec0ff */
[----:B------:R-:W-:-:S04]  /*0bc0*/  IMAD.WIDE.U32 R18, R17, UR16, R4 ;  /* 0x0000001011127c25 */ /* 0x000fc8000f8e0004 */
[----:B------:R-:W-:Y:S02]  /*0bd0*/  IMAD R17, R17, UR17, R19 ;  /* 0x0000001111117c24 */ /* 0x000fe4000f8e0213 */
[----:B0-----:R-:W-:-:S04]  /*0be0*/  IMAD.WIDE.U32 R20, R18, UR8, R12 ;  /* 0x0000000812147c25 */ /* 0x001fc8000f8e000c */
[----:B------:R-:W-:-:S04]  /*0bf0*/  IMAD R17, R17, UR8, RZ ;  /* 0x0000000811117c24 */ /* 0x000fc8000f8e02ff */
[----:B------:R-:W-:Y:S01]  /*0c00*/  IMAD R17, R18, UR9, R17 ;  /* 0x0000000912117c24 */ /* 0x000fe2000f8e0211 */
[----:B------:R-:W-:-:S04]  /*0c10*/  IADD3 R18, P0, PT, R20, UR12, RZ ;  /* 0x0000000c14127c10 */ /* 0x000fc8000ff1e0ff */
        /* <DEDUP_REMOVED lines=11> */
[----:B------:R-:W-:-:S03]  /*0cd0*/  ISETP.NE.AND P0, PT, R16, 0x2, PT ;  /* 0x000000021000780c */ /* 0x000fc60003f05270 */
[----:B--2---:R1:W-:Y:S04]  /*0ce0*/  STS.U8 [R15+0xa], R20 ;  /* 0x00000a140f007388 */ /* 0x0043e80000000000 */
        /* <DEDUP_REMOVED lines=14> */
[----:B------:R-:W-:-:S04]  /*0dd0*/  IMAD.WIDE.U32 R12, R16, UR8, R12 ;  /* 0x00000008100c7c25 */ /* 0x000fc8000f8e000c */
[----:B------:R-:W-:Y:S01]  /*0de0*/  IMAD R19, R19, UR8, RZ ;  /* 0x0000000813137c24 */ /* 0x000fe2000f8e02ff */
[----:B------:R-:W-:-:S03]  /*0df0*/  IADD3 R12, P0, PT, R12, UR12, RZ ;  /* 0x0000000c0c0c7c10 */ /* 0x000fc6000ff1e0ff */
[----:B------:R-:W-:-:S05]  /*0e00*/  IMAD R19, R16, UR9, R19 ;  /* 0x0000000910137c24 */ /* 0x000fca000f8e0213 */
[----:B------:R-:W-:-:S05]  /*0e10*/  IADD3.X R13, PT, PT, R13, UR13, R19, P0, !PT ;  /* 0x0000000d0d0d7c10 */ /* 0x000fca00087fe413 */
[----:B------:R-:W2:Y:S04]  /*0e20*/  LDG.E.U8 R16, desc[UR10][R12.64+-0x3] ;  /* 0xfffffd0a0c107981 */ /* 0x000ea8000c1e1100 */
[----:B------:R-:W3:Y:S04]  /*0e30*/  LDG.E.U8 R18, desc[UR10][R12.64+-0x2] ;  /* 0xfffffe0a0c127981 */ /* 0x000ee8000c1e1100 */
[----:B-1----:R-:W4:Y:S04]  /*0e40*/  LDG.E.U8 R20, desc[UR10][R12.64+-0x1] ;  /* 0xffffff0a0c147981 */ /* 0x002f28000c1e1100 */
[----:B------:R-:W5:Y:S04]  /*0e50*/  LDG.E.U8 R22, desc[UR10][R12.64] ;  /* 0x0000000a0c167981 */ /* 0x000f68000c1e1100 */
[----:B------:R-:W5:Y:S04]  /*0e60*/  LDG.E.U8 R24, desc[UR10][R12.64+0x1] ;  /* 0x0000010a0c187981 */ /* 0x000f68000c1e1100 */
[----:B------:R-:W5:Y:S04]  /*0e70*/  LDG.E.U8 R26, desc[UR10][R12.64+0x2] ;  /* 0x0000020a0c1a7981 */ /* 0x000f68000c1e1100 */
[----:B------:R-:W5:Y:S04]  /*0e80*/  LDG.E.U8 R28, desc[UR10][R12.64+0x3] ;  /* 0x0000030a0c1c7981 */ /* 0x000f68000c1e1100 */
[----:B------:R-:W5:Y:S04]  /*0e90*/  LDG.E.U8 R30, desc[UR10][R12.64+0x4] ;  /* 0x0000040a0c1e7981 */ /* 0x000f68000c1e1100 */
[----:B------:R-:W5:Y:S04]  /*0ea0*/  LDG.E.U8 R32, desc[UR10][R12.64+0x5] ;  /* 0x0000050a0c207981 */ /* 0x000f68000c1e1100 */
[----:B------:R-:W5:Y:S04]  /*0eb0*/  LDG.E.U8 R34, desc[UR10][R12.64+0x6] ;  /* 0x0000060a0c227981 */ /* 0x000f68000c1e1100 */
        /* <DEDUP_REMOVED lines=9> */
[----:B------:R2:W-:Y:S02]  /*0f50*/  STS.U8 [R15+0x1d], R34 ;  /* 0x00001d220f007388 */ /* 0x0005e40000000000 */
.L_x_9:
[----:B------:R-:W-:-:S04]  /*0f60*/  IADD3 R12, PT, PT, R14, -R9, RZ ;  /* 0x800000090e0c7210 */ /* 0x000fc80007ffe0ff */
[----:B------:R-:W-:-:S13]  /*0f70*/  ISETP.GT.U32.AND P0, PT, R12, -0x4, PT ;  /* 0xfffffffc0c00780c */ /* 0x000fda0003f04070 */
[----:B------:R-:W-:Y:S05]  /*0f80*/  @P0 BRA `(.L_x_8) ;  /* 0x0000000800080947 */ /* 0x000fea0003800000 */
[----:B------:R-:W3:Y:S01]  /*0f90*/  LDCU.64 UR12, c[0x3][0x48] ;  /* 0x00c00900ff0c77ac */ /* 0x000ee20008000a00 */
[C---:B------:R-:W-:Y:S01]  /*0fa0*/  VIADD R14, R10.reuse, 0x1 ;  /* 0x000000010a0e7836 */ /* 0x040fe20000000000 */
[----:B012---:R-:W-:Y:S01]  /*0fb0*/  LOP3.LUT R15, R10, 0x2, RZ, 0x3c, !PT ;  /* 0x000000020a0f7812 */ /* 0x007fe200078e3cff */
[----:B------:R-:W-:Y:S01]  /*0fc0*/  IMAD.MOV.U32 R16, RZ, RZ, R4 ;  /* 0x000000ffff107224 */ /* 0x000fe200078e0004 */
[----:B------:R-:W0:Y:S01]  /*0fd0*/  LDCU.64 UR8, c[0x3][0x50] ;  /* 0x00c00a00ff0877ac */ /* 0x000e220008000a00 */
[----:B------:R-:W-:Y:S01]  /*0fe0*/  IMAD.MOV.U32 R17, RZ, RZ, R5 ;  /* 0x000000ffff117224 */ /* 0x000fe200078e0005 */
[----:B------:R-:W-:Y:S02]  /*0ff0*/  LOP3.LUT R29, R14, 0x3, RZ, 0xc0, !PT ;  /* 0x000000030e1d7812 */ /* 0x000fe400078ec0ff */
[C---:B------:R-:W-:Y:S02]  /*1000*/  IADD3 R18, PT, PT, R10.reuse, -0x1, RZ ;  /* 0xffffffff0a127810 */ /* 0x040fe40007ffe0ff */
[----:B------:R-:W-:-:S02]  /*1010*/  LOP3.LUT R23, R10, 0x3, RZ, 0xc0, !PT ;  /* 0x000000030a177812 */ /* 0x000fc400078ec0ff */
[----:B------:R-:W-:Y:S02]  /*1020*/  LOP3.LUT R27, R15, 0x3, RZ, 0xc0, !PT ;  /* 0x000000030f1b7812 */ /* 0x000fe400078ec0ff */
[----:B------:R-:W-:Y:S01]  /*1030*/  LOP3.LUT R25, R18, 0x3, RZ, 0xc0, !PT ;  /* 0x0000000312197812 */ /* 0x000fe200078ec0ff */
[----:B---3--:R-:W-:Y:S02]  /*1040*/  UIMAD UR6, UR5, UR12, URZ ;  /* 0x0000000c050672a4 */ /* 0x008fe4000f8e02ff */
[----:B------:R-:W-:Y:S02]  /*1050*/  IMAD.U32 R13, RZ, RZ, UR12 ;  /* 0x0000000cff0d7e24 */ /* 0x000fe4000f8e00ff */
[----:B------:R-:W-:Y:S02]  /*1060*/  UIMAD UR6, UR4, UR13, UR6 ;  /* 0x0000000d040672a4 */ /* 0x000fe4000f8e0206 */
[----:B------:R-:W-:-:S04]  /*1070*/  IMAD.WIDE.U32 R12, R13, UR4, R6 ;  /* 0x000000040d0c7c25 */ /* 0x000fc8000f8e0006 */
[----:B0-----:R-:W-:Y:S01]  /*1080*/  IMAD.WIDE.U32 R20, R29, UR8, R16 ;  /* 0x000000081d147c25 */ /* 0x001fe2000f8e0010 */
[----:B------:R-:W-:-:S03]  /*1090*/  IADD3 R13, PT, PT, R13, UR6, RZ ;  /* 0x000000060d0d7c10 */ /* 0x000fc6000fffe0ff */
[----:B------:R-:W-:Y:S01]  /*10a0*/  IMAD.WIDE.U32 R14, R23, UR8, R16 ;  /* 0x00000008170e7c25 */ /* 0x000fe2000f8e0010 */
[----:B------:R-:W0:Y:S03]  /*10b0*/  LDCU.64 UR6, c[0x0][0x3a0] ;  /* 0x00007400ff0677ac */ /* 0x000e260008000a00 */
[----:B------:R-:W-:Y:S02]  /*10c0*/  IMAD R21, R29, UR9, R21 ;  /* 0x000000091d157c24 */ /* 0x000fe4000f8e0215 */
[----:B------:R-:W-:-:S04]  /*10d0*/  IMAD.WIDE.U32 R18, R27, UR8, R16 ;  /* 0x000000081b127c25 */ /* 0x000fc8000f8e0010 */
[----:B------:R-:W-:-:S04]  /*10e0*/  IMAD.WIDE.U32 R16, R25, UR8, R16 ;  /* 0x0000000819107c25 */ /* 0x000fc8000f8e0010 */
[----:B------:R-:W-:Y:S02]  /*10f0*/  IMAD R23, R23, UR9, R15 ;  /* 0x0000000917177c24 */ /* 0x000fe4000f8e020f */
[----:B------:R-:W-:Y:S02]  /*1100*/  IMAD R21, R21, UR12, RZ ;  /* 0x0000000c15157c24 */ /* 0x000fe4000f8e02ff */
[----:B------:R-:W-:Y:S02]  /*1110*/  IMAD R19, R27, UR9, R19 ;  /* 0x000000091b137c24 */ /* 0x000fe4000f8e0213 */
[----:B------:R-:W-:Y:S02]  /*1120*/  IMAD R15, R25, UR9, R17 ;  /* 0x00000009190f7c24 */ /* 0x000fe4000f8e0211 */
[----:B------:R-:W-:Y:S02]  /*1130*/  IMAD R23, R23, UR12, RZ ;  /* 0x0000000c17177c24 */ /* 0x000fe4000f8e02ff */
[----:B------:R-:W-:-:S02]  /*1140*/  IMAD R17, R20, UR13, R21 ;  /* 0x0000000d14117c24 */ /* 0x000fc4000f8e0215 */
[----:B------:R-:W-:Y:S02]  /*1150*/  IMAD R19, R19, UR12, RZ ;  /* 0x0000000c13137c24 */ /* 0x000fe4000f8e02ff */
[----:B------:R-:W-:-:S04]  /*1160*/  IMAD.WIDE.U32 R20, R20, UR12, R12 ;  /* 0x0000000c14147c25 */ /* 0x000fc8000f8e000c */
[----:B------:R-:W-:Y:S02]  /*1170*/  IMAD R29, R15, UR12, RZ ;  /* 0x0000000c0f1d7c24 */ /* 0x000fe4000f8e02ff */
[----:B------:R-:W-:Y:S02]  /*1180*/  IMAD R31, R14, UR13, R23 ;  /* 0x0000000d0e1f7c24 */ /* 0x000fe4000f8e0217 */
[C---:B------:R-:W-:Y:S02]  /*1190*/  IMAD R15, R18.reuse, UR13, R19 ;  /* 0x0000000d120f7c24 */ /* 0x040fe4000f8e0213 */
[----:B------:R-:W-:Y:S01]  /*11a0*/  IMAD.WIDE.U32 R22, R18, UR12, R12 ;  /* 0x0000000c12167c25 */ /* 0x000fe2000f8e000c */
[----:B0-----:R-:W-:-:S03]  /*11b0*/  IADD3 R18, P0, PT, R20, UR6, RZ ;  /* 0x0000000614127c10 */ /* 0x001fc6000ff1e0ff */
[----:B------:R-:W-:Y:S01]  /*11c0*/  IMAD.WIDE.U32 R24, R16, UR12, R12 ;  /* 0x0000000c10187c25 */ /* 0x000fe2000f8e000c */
[----:B------:R-:W-:-:S03]  /*11d0*/  IADD3.X R19, PT, PT, R21, UR7, R17, P0, !PT ;  /* 0x0000000715137c10 */ /* 0x000fc600087fe411 */
[----:B------:R-:W-:Y:S01]  /*11e0*/  IMAD.WIDE.U32 R26, R14, UR12, R12 ;  /* 0x0000000c0e1a7c25 */ /* 0x000fe2000f8e000c */
[----:B------:R-:W-:Y:S01]  /*11f0*/  IADD3 R12, P0, PT, R22, UR6, RZ ;  /* 0x00000006160c7c10 */ /* 0x000fe2000ff1e0ff */
[----:B------:R0:W5:Y:S01]  /*1200*/  LDG.E.U8 R28, desc[UR10][R18.64+-0x3] ;  /* 0xfffffd0a121c7981 */ /* 0x000162000c1e1100 */
[----:B------:R-:W-:Y:S01]  /*1210*/  IADD3 R14, P1, PT, R24, UR6, RZ ;  /* 0x00000006180e7c10 */ /* 0x000fe2000ff3e0ff */
[----:B------:R-:W-:Y:S01]  /*1220*/  IMAD R29, R16, UR13, R29 ;  /* 0x0000000d101d7c24 */ /* 0x000fe2000f8e021d */
[----:B------:R-:W-:Y:S01]  /*1230*/  IADD3 R16, P2, PT, R26, UR6, RZ ;  /* 0x000000061a107c10 */ /* 0x000fe2000ff5e0ff */
[----:B------:R0:W5:Y:S01]  /*1240*/  LDG.E.U8 R24, desc[UR10][R18.64+0x1] ;  /* 0x0000010a12187981 */ /* 0x000162000c1e1100 */
[----:B------:R-:W-:Y:S02]  /*1250*/  IADD3.X R13, PT, PT, R23, UR7, R15, P0, !PT ;  /* 0x00000007170d7c10 */ /* 0x000fe400087fe40f */
[----:B------:R-:W-:Y:S01]  /*1260*/  IADD3.X R15, PT, PT, R25, UR7, R29, P1, !PT ;  /* 0x00000007190f7c10 */ /* 0x000fe20008ffe41d */
[----:B------:R0:W5:Y:S01]  /*1270*/  LDG.E.U8 R26, desc[UR10][R18.64+-0x1] ;  /* 0xffffff0a121a7981 */ /* 0x000162000c1e1100 */
[----:B------:R-:W-:-:S03]  /*1280*/  IADD3.X R17, PT, PT, R27, UR7, R31, P2, !PT ;  /* 0x000000071b117c10 */ /* 0x000fc600097fe41f */
[----:B------:R0:W5:Y:S04]  /*1290*/  LDG.E.U8 R27, desc[UR10][R18.64+-0x2] ;  /* 0xfffffe0a121b7981 */ /* 0x000168000c1e1100 */
        /* <DEDUP_REMOVED lines=35> */
[----:B------:R0:W5:Y:S02]  /*14d0*/  LDG.E.U8 R53, desc[UR10][R16.64+0x6] ;  /* 0x0000060a10357981 */ /* 0x000164000c1e1100 */
.L_x_10:
[C---:B01----:R-:W-:Y:S02]  /*14e0*/  IMAD R13, R10.reuse, 0xa, R11 ;  /* 0x0000000a0a0d7824 */ /* 0x043fe400078e020b */
[----:B------:R-:W-:-:S03]  /*14f0*/  VIADD R10, R10, 0x4 ;  /* 0x000000040a0a7836 */ /* 0x000fc60000000000 */
[----:B-----5:R1:W-:Y:S02]  /*1500*/  STS.U8 [R13], R28 ;  /* 0x0000001c0d007388 */ /* 0x0203e40000000000 */
[----:B------:R-:W-:Y:S02]  /*1510*/  ISETP.NE.AND P0, PT, R10, R9, PT ;  /* 0x000000090a00720c */ /* 0x000fe40003f05270 */
[----:B------:R1:W-:Y:S04]  /*1520*/  STS.U8 [R13+0x1], R27 ;  /* 0x0000011b0d007388 */ /* 0x0003e80000000000 */
        /* <DEDUP_REMOVED lines=37> */
[----:B------:R1:W-:Y:S01]  /*1780*/  STS.U8 [R13+0x27], R53 ;  /* 0x000027350d007388 */ /* 0x0003e20000000000 */
[----:B------:R-:W-:Y:S05]  /*1790*/  @P0 BRA `(.L_x_10) ;  /* 0xfffffffc00500947 */ /* 0x000fea000383ffff */
[----:B------:R-:W-:-:S07]  /*17a0*/  IMAD.MOV.U32 R10, RZ, RZ, R9 ;  /* 0x000000ffff0a7224 */ /* 0x000fce00078e0009 */
.L_x_8:
[----:B------:R-:W-:-:S04]  /*17b0*/  UIADD3 UR4, UP0, UPT, UR4, 0x1, URZ ;  /* 0x0000000104047890 */ /* 0x000fc8000ff1e0ff */
[----:B------:R-:W-:Y:S02]  /*17c0*/  UIADD3.X UR5, UPT, UPT, URZ, UR5, URZ, UP0, !UPT ;  /* 0x00000005ff057290 */ /* 0x000fe400087fe4ff */
[----:B------:R-:W-:-:S04]  /*17d0*/  UISETP.NE.U32.AND UP0, UPT, UR4, 0x3, UPT ;  /* 0x000000030400788c */ /* 0x000fc8000bf05070 */
[----:B------:R-:W-:-:S09]  /*17e0*/  UISETP.NE.AND.EX UP0, UPT, UR5, URZ, UPT, UP0 ;  /* 0x000000ff0500728c */ /* 0x000fd2000bf05300 */
[----:B------:R-:W-:Y:S05]  /*17f0*/  BRA.U UP0, `(.L_x_11) ;  /* 0xfffffff100007547 */ /* 0x000fea000b83ffff */
[----:B------:R-:W-:Y:S05]  /*1800*/  BRA `(.L_x_12) ;  /* 0x0000001400187947 */ /* 0x000fea0003800000 */
.L_x_7:
[----:B------:R-:W0:Y:S01]  /*1810*/  LDCU.64 UR6, c[0x3][0x48] ;  /* 0x00c00900ff0677ac */ /* 0x000e220008000a00 */
[----:B------:R-:W-:Y:S02]  /*1820*/  IADD3 R39, PT, PT, R11, 0x27, RZ ;  /* 0x000000270b277810 */ /* 0x000fe40007ffe0ff */
[----:B------:R-:W-:Y:S01]  /*1830*/  PRMT R37, RZ, 0x7610, R37 ;  /* 0x00007610ff257816 */ /* 0x000fe20000000025 */
[----:B------:R-:W-:Y:S01]  /*1840*/  UMOV UR5, URZ ;  /* 0x000000ff00057c82 */ /* 0x000fe20008000000 */
[----:B------:R-:W-:Y:S01]  /*1850*/  PRMT R10, RZ, 0x7610, R10 ;  /* 0x00007610ff0a7816 */ /* 0x000fe2000000000a */
[----:B0-----:R-:W-:Y:S02]  /*1860*/  UIMAD UR4, UR7, UR14, URZ ;  /* 0x0000000e070472a4 */ /* 0x001fe4000f8e02ff */
[----:B------:R-:W-:Y:S02]  /*1870*/  UIMAD.WIDE.U32 UR8, UR6, UR14, URZ ;  /* 0x0000000e060872a5 */ /* 0x000fe4000f8e00ff */
[----:B------:R-:W-:-:S04]  /*1880*/  UIMAD UR4, UR15, UR6, UR4 ;  /* 0x000000060f0472a4 */ /* 0x000fc8000f8e0204 */
[----:B------:R-:W-:-:S03]  /*1890*/  UIADD3 UR6, UPT, UPT, UR9, UR4, URZ ;  /* 0x0000000409067290 */ /* 0x000fc6000fffe0ff */
[----:B------:R-:W-:-:S09]  /*18a0*/  UMOV UR4, URZ ;  /* 0x000000ff00047c82 */ /* 0x000fd20008000000 */
.L_x_18:
[----:B------:R-:W-:Y:S01]  /*18b0*/  UISETP.NE.U32.AND UP0, UPT, UR4, 0x1, UPT ;  /* 0x000000010400788c */ /* 0x000fe2000bf05070 */
[----:B------:R-:W-:Y:S01]  /*18c0*/  VIADD R4, R37, 0x4 ;  /* 0x0000000425047836 */ /* 0x000fe20000000000 */
[----:B------:R-:W-:Y:S02]  /*18d0*/  LOP3.LUT R6, R10, 0xff, RZ, 0xc0, !PT ;  /* 0x000000ff0a067812 */ /* 0x000fe400078ec0ff */
[----:B------:R-:W-:-:S06]  /*18e0*/  UISETP.NE.AND.EX UP0, UPT, UR5, URZ, UPT, UP0 ;  /* 0x000000ff0500728c */ /* 0x000fcc000bf05300 */
[----:B------:R-:W-:-:S13]  /*18f0*/  PLOP3.LUT P0, PT, PT, PT, UP0, 0x80, 0x8 ;  /* 0x000000000008781c */ /* 0x000fda0003f0f008 */
[----:B------:R-:W-:-:S05]  /*1900*/  @P0 VIADD R4, R37, 0x3 ;  /* 0x0000000325040836 */ /* 0x000fca0000000000 */
[C---:B------:R-:W-:Y:S02]  /*1910*/  LOP3.LUT R5, R4.reuse, 0xff, RZ, 0xc0, !PT ;  /* 0x000000ff04057812 */ /* 0x040fe400078ec0ff */
[----:B------:R-:W-:Y:S02]  /*1920*/  PRMT R37, R4, 0x7610, R37 ;  /* 0x0000761004257816 */ /* 0x000fe40000000025 */
[----:B------:R-:W-:-:S13]  /*1930*/  ISETP.GE.U32.AND P0, PT, R6, R5, PT ;  /* 0x000000050600720c */ /* 0x000fda0003f06070 */
[----:B-1----:R-:W-:Y:S05]  /*1940*/  @P0 BRA `(.L_x_13) ;  /* 0x0000001000b40947 */ /* 0x002fea0003800000 */
[----:B------:R-:W0:Y:S01]  /*1950*/  LDCU.64 UR12, c[0x0][0x390] ;  /* 0x00007200ff0c77ac */ /* 0x000e220008000a00 */
[----:B------:R-:W-:Y:S02]  /*1960*/  IMAD R7, R33, 0x9, RZ ;  /* 0x0000000921077824 */ /* 0x000fe400078e02ff */
[----:B------:R-:W-:Y:S01]  /*1970*/  IMAD.WIDE.U32 R4, R2, 0x9, RZ ;  /* 0x0000000902047825 */ /* 0x000fe200078e00ff */
[----:B------:R-:W-:-:S04]  /*1980*/  UIMAD UR7, UR5, 0x3, URZ ;  /* 0x00000003050778a4 */ /* 0x000fc8000f8e02ff */
[----:B------:R-:W-:Y:S01]  /*1990*/  IADD3 R5, PT, PT, R5, R7, RZ ;  /* 0x0000000705057210 */ /* 0x000fe20007ffe0ff */
[----:B------:R-:W-:-:S04]  /*19a0*/  IMAD.U32 R7, RZ, RZ, UR4 ;  /* 0x00000004ff077e24 */ /* 0x000fc8000f8e00ff */
[----:B------:R-:W-:-:S04]  /*19b0*/  IMAD.WIDE.U32 R4, R7, 0x3, R4 ;  /* 0x0000000307047825 */ /* 0x000fc800078e0004 */
[----:B------:R-:W-:Y:S01]  /*19c0*/  VIADD R5, R5, UR7 ;  /* 0x0000000705057c36 */ /* 0x000fe20008000000 */
[----:B0-----:R-:W-:-:S04]  /*19d0*/  LEA R12, P0, R4, UR12, 0x3 ;  /* 0x0000000c040c7c11 */ /* 0x001fc8000f8018ff */
[----:B------:R-:W-:-:S05]  /*19e0*/  LEA.HI.X R13, R4, UR13, R5, 0x3, P0 ;  /* 0x0000000d040d7c11 */ /* 0x000fca00080f1c05 */
[----:B------:R-:W2:Y:S04]  /*19f0*/  LDG.E.64 R6, desc[UR10][R12.64+0x8] ;  /* 0x0000080a0c067981 */ /* 0x000ea8000c1e1b00 */
[----:B------:R-:W3:Y:S04]  /*1a00*/  LDG.E.64 R8, desc[UR10][R12.64+0x10] ;  /* 0x0000100a0c087981 */ /* 0x000ee8000c1e1b00 */
[----:B------:R-:W4:Y:S01]  /*1a10*/  LDG.E.64 R16, desc[UR10][R12.64] ;  /* 0x0000000a0c107981 */ /* 0x000f22000c1e1b00 */
[----:B------:R-:W-:Y:S02]  /*1a20*/  LOP3.LUT R14, R10, 0xffff, RZ, 0xc0, !PT ;  /* 0x0000ffff0a0e7812 */ /* 0x000fe400078ec0ff */
[----:B------:R-:W-:-:S02]  /*1a30*/  LOP3.LUT R35, R37, 0xff, RZ, 0xc0, !PT ;  /* 0x000000ff25237812 */ /* 0x000fc400078ec0ff */
[----:B------:R-:W-:-:S04]  /*1a40*/  LOP3.LUT R36, R14, 0xff, RZ, 0xc0, !PT ;  /* 0x000000ff0e247812 */ /* 0x000fc800078ec0ff */
[----:B------:R-:W-:-:S04]  /*1a50*/  IADD3 R4, PT, PT, R36, -R35, RZ ;  /* 0x8000002324047210 */ /* 0x000fc80007ffe0ff */
[----:B------:R-:W-:Y:S01]  /*1a60*/  ISETP.GT.U32.AND P0, PT, R4, -0x4, PT ;  /* 0xfffffffc0400780c */ /* 0x000fe20003f04070 */
[----:B------:R-:W-:Y:S01]  /*1a70*/  IMAD.IADD R35, R35, 0x1, -R36 ;  /* 0x0000000123237824 */ /* 0x000fe200078e0a24 */
[C---:B--2---:R-:W-:Y:S01]  /*1a80*/  SHF.L.U64.HI R7, R6.reuse, 0x2, R7 ;  /* 0x0000000206077819 */ /* 0x044fe20000010207 */
[----:B------:R-:W-:Y:S01]  /*1a90*/  IMAD.SHL.U32 R6, R6, 0x4, RZ ;  /* 0x0000000406067824 */ /* 0x000fe200078e00ff */
[C---:B---3--:R-:W-:Y:S02]  /*1aa0*/  SHF.L.U64.HI R9, R8.reuse, 0x2, R9 ;  /* 0x0000000208097819 */ /* 0x048fe40000010209 */
[----:B------:R-:W-:Y:S02]  /*1ab0*/  SHF.L.U32 R8, R8, 0x2, RZ ;  /* 0x0000000208087819 */ /* 0x000fe400000006ff */
[C---:B----4-:R-:W-:Y:S01]  /*1ac0*/  SHF.L.U64.HI R5, R16.reuse, 0x2, R17 ;  /* 0x0000000210057819 */ /* 0x050fe20000010211 */
[----:B------:R-:W-:-:S04]  /*1ad0*/  IMAD.SHL.U32 R4, R16, 0x4, RZ ;  /* 0x0000000410047824 */ /* 0x000fc800078e00ff */
[----:B------:R-:W-:Y:S05]  /*1ae0*/  @P0 BRA `(.L_x_14) ;  /* 0x0000000800800947 */ /* 0x000fea0003800000 */
[----:B------:R-:W0:Y:S01]  /*1af0*/  LDCU.64 UR12, c[0x0][0x3a0] ;  /* 0x00007400ff0c77ac */ /* 0x000e220008000a00 */
[----:B------:R-:W-:Y:S01]  /*1b00*/  LOP3.LUT R17, R14, 0x3, RZ, 0xc0, !PT ;  /* 0x000000030e117812 */ /* 0x000fe200078ec0ff */
[C---:B------:R-:W-:Y:S01]  /*1b10*/  VIADD R16, R10.reuse, 0x1 ;  /* 0x000000010a107836 */ /* 0x040fe20000000000 */
[C---:B------:R-:W-:Y:S02]  /*1b20*/  LOP3.LUT R18, R10.reuse, 0x2, RZ, 0x3c, !PT ;  /* 0x000000020a127812 */ /* 0x040fe400078e3cff */
[----:B------:R-:W-:Y:S01]  /*1b30*/  IADD3 R10, PT, PT, R10, -0x1, RZ ;  /* 0xffffffff0a0a7810 */ /* 0x000fe20007ffe0ff */
[C---:B------:R-:W-:Y:S01]  /*1b40*/  IMAD.WIDE.U32 R12, R17.reuse, UR8, R4 ;  /* 0x00000008110c7c25 */ /* 0x040fe2000f8e0004 */
[----:B------:R-:W-:Y:S02]  /*1b50*/  LOP3.LUT R19, R16, 0x3, RZ, 0xc0, !PT ;  /* 0x0000000310137812 */ /* 0x000fe400078ec0ff */
[----:B------:R-:W-:Y:S01]  /*1b60*/  LOP3.LUT R25, R18, 0x3, RZ, 0xc0, !PT ;  /* 0x0000000312197812 */ /* 0x000fe200078ec0ff */
[----:B------:R-:W-:Y:S01]  /*1b70*/  IMAD.WIDE.U32 R14, R17, UR8, R6 ;  /* 0x00000008110e7c25 */ /* 0x000fe2000f8e0006 */
[----:B------:R-:W-:-:S03]  /*1b80*/  LOP3.LUT R29, R10, 0x3, RZ, 0xc0, !PT ;  /* 0x000000030a1d7812 */ /* 0x000fc600078ec0ff */
[----:B------:R-:W-:Y:S02]  /*1b90*/  IMAD R23, R17, UR6, RZ ;  /* 0x0000000611177c24 */ /* 0x000fe4000f8e02ff */
[----:B------:R-:W-:Y:S01]  /*1ba0*/  IMAD R21, R19, UR6, RZ ;  /* 0x0000000613157c24 */ /* 0x000fe2000f8e02ff */
[----:B0-----:R-:W-:Y:S01]  /*1bb0*/  IADD3 R54, P0, PT, R12, UR12, RZ ;  /* 0x0000000c0c367c10 */ /* 0x001fe2000ff1e0ff */
[----:B------:R-:W-:Y:S01]  /*1bc0*/  IMAD R43, R25, UR6, RZ ;  /* 0x00000006192b7c24 */ /* 0x000fe2000f8e02ff */
[----:B------:R-:W-:Y:S01]  /*1bd0*/  IADD3 R50, P1, PT, R14, UR12, RZ ;  /* 0x0000000c0e327c10 */ /* 0x000fe2000ff3e0ff */
[----:B------:R-:W-:Y:S01]  /*1be0*/  IMAD.WIDE.U32 R26, R29, UR8, R6 ;  /* 0x000000081d1a7c25 */ /* 0x000fe2000f8e0006 */
[----:B------:R-:W-:Y:S02]  /*1bf0*/  IADD3.X R55, PT, PT, R13, UR13, R23, P0, !PT ;  /* 0x0000000d0d377c10 */ /* 0x000fe400087fe417 */
[----:B------:R-:W-:Y:S01]  /*1c00*/  IADD3.X R51, PT, PT, R23, UR13, R15, P1, !PT ;  /* 0x0000000d17337c10 */ /* 0x000fe20008ffe40f */
[----:B------:R-:W-:-:S02]  /*1c10*/  IMAD.WIDE.U32 R12, R17, UR8, R8 ;  /* 0x00000008110c7c25 */ /* 0x000fc4000f8e0008 */
[----:B------:R-:W5:Y:S02]  /*1c20*/  LDG.E.U8 R34, desc[UR10][R54.64+0x1] ;  /* 0x0000010a36227981 */ /* 0x000f64000c1e1100 */
[C---:B------:R-:W-:Y:S01]  /*1c30*/  IMAD.WIDE.U32 R16, R19.reuse, UR8, R6 ;  /* 0x0000000813107c25 */ /* 0x040fe2000f8e0006 */
[----:B------:R-:W-:Y:S01]  /*1c40*/  IADD3 R12, P2, PT, R12, UR12, RZ ;  /* 0x0000000c0c0c7c10 */ /* 0x000fe2000ff5e0ff */
[----:B------:R-:W2:Y:S02]  /*1c50*/  LDG.E.U8 R38, desc[UR10][R50.64] ;  /* 0x0000000a32267981 */ /* 0x000ea4000c1e1100 */
[----:B------:R-:W-:Y:S01]  /*1c60*/  IMAD.WIDE.U32 R14, R19, UR8, R4 ;  /* 0x00000008130e7c25 */ /* 0x000fe2000f8e0004 */
[----:B------:R-:W-:Y:S01]  /*1c70*/  IADD3 R30, P1, PT, R16, UR12, RZ ;  /* 0x0000000c101e7c10 */ /* 0x000fe2000ff3e0ff */
[----:B------:R-:W5:Y:S01]  /*1c80*/  LDG.E.U8 R32, desc[UR10][R54.64+0x2] ;  /* 0x0000020a36207981 */ /* 0x000f62000c1e1100 */
[----:B------:R-:W-:Y:S01]  /*1c90*/  IADD3.X R13, PT, PT, R23, UR13, R13, P2, !PT ;  /* 0x0000000d170d7c10 */ /* 0x000fe200097fe40d */
[----:B------:R-:W-:Y:S01]  /*1ca0*/  IMAD.WIDE.U32 R22, R25, UR8, R6 ;  /* 0x0000000819167c25 */ /* 0x000fe2000f8e0006 */
[----:B------:R-:W-:Y:S01]  /*1cb0*/  IADD3 R16, P0, PT, R14, UR12, RZ ;  /* 0x0000000c0e107c10 */ /* 0x000fe2000ff1e0ff */
[----:B------:R-:W5:Y:S01]  /*1cc0*/  LDG.E.U8 R10, desc[UR10][R54.64+0x3] ;  /* 0x0000030a360a7981 */ /* 0x000f62000c1e1100 */
[----:B------:R-:W-:Y:S01]  /*1cd0*/  IADD3.X R31, PT, PT, R21, UR13, R17, P1, !PT ;  /* 0x0000000d151f7c10 */ /* 0x000fe20008ffe411 */
[----:B------:R-:W-:Y:S01]  /*1ce0*/  IMAD.WIDE.U32 R40, R29, UR8, R8 ;  /* 0x000000081d287c25 */ /* 0x000fe2000f8e0008 */
[----:B------:R-:W-:Y:S01]  /*1cf0*/  IADD3.X R17, PT, PT, R15, UR13, R21, P0, !PT ;  /* 0x0000000d0f117c10 */ /* 0x000fe200087fe415 */
[----:B------:R-:W5:Y:S02]  /*1d00*/  LDG.E.U8 R56, desc[UR10][R12.64+0x2] ;  /* 0x0000020a0c387981 */ /* 0x000f64000c1e1100 */
[----:B------:R-:W-:-:S02]  /*1d10*/  IMAD.WIDE.U32 R14, R19, UR8, R8 ;  /* 0x00000008130e7c25 */ /* 0x000fc4000f8e0008 */
[----:B------:R-:W3:Y:S02]  /*1d20*/  LDG.E.U8 R42, desc[UR10][R30.64] ;  /* 0x0000000a1e2a7981 */ /* 0x000ee4000c1e1100 */
[----:B------:R-:W-:Y:S01]  /*1d30*/  IMAD.WIDE.U32 R18, R25, UR8, R4 ;  /* 0x0000000819127c25 */ /* 0x000fe2000f8e0004 */
[----:B------:R-:W-:Y:S01]  /*1d40*/  IADD3 R20, P0, PT, R14, UR12, RZ ;  /* 0x0000000c0e147c10 */ /* 0x000fe2000ff1e0ff */
[----:B------:R-:W4:Y:S01]  /*1d50*/  LDG.E.U8 R44, desc[UR10][R30.64+0x2] ;  /* 0x0000020a1e2c7981 */ /* 0x000f22000c1e1100 */
[----:B------:R-:W-:Y:S01]  /*1d60*/  IADD3 R14, P2, PT, R22, UR12, RZ ;  /* 0x0000000c160e7c10 */ /* 0x000fe2000ff5e0ff */
[----:B------:R-:W-:Y:S01]  /*1d70*/  IMAD R45, R29, UR6, RZ ;  /* 0x000000061d2d7c24 */ /* 0x000fe2000f8e02ff */
[----:B------:R-:W-:Y:S01]  /*1d80*/  IADD3 R22, P1, PT, R18, UR12, RZ ;  /* 0x0000000c12167c10 */ /* 0x000fe2000ff3e0ff */
[----:B------:R-:W4:Y:S01]  /*1d90*/  LDG.E.U8 R47, desc[UR10][R30.64+0x3] ;  /* 0x0000030a1e2f7981 */ /* 0x000f22000c1e1100 */
[----:B------:R-:W-:Y:S02]  /*1da0*/  IADD3.X R21, PT, PT, R21, UR13, R15, P0, !PT ;  /* 0x0000000d15157c10 */ /* 0x000fe400087fe40f */
[----:B------:R-:W-:Y:S01]  /*1db0*/  IADD3.X R15, PT, PT, R43, UR13, R23, P2, !PT ;  /* 0x0000000d2b0f7c10 */ /* 0x000fe200097fe417 */
[----:B------:R-:W5:Y:S01]  /*1dc0*/  LDG.E.U8 R58, desc[UR10][R16.64+0x3] ;  /* 0x0000030a103a7981 */ /* 0x000f62000c1e1100 */
[----:B------:R-:W-:Y:S01]  /*1dd0*/  IADD3.X R23, PT, PT, R19, UR13, R43, P1, !PT ;  /* 0x0000000d13177c10 */ /* 0x000fe20008ffe42b */
[----:B------:R-:W-:-:S02]  /*1de0*/  IMAD.WIDE.U32 R18, R25, UR8, R8 ;  /* 0x0000000819127c25 */ /* 0x000fc4000f8e0008 */
[----:B------:R-:W2:Y:S02]  /*1df0*/  LDG.E.U8 R46, desc[UR10][R14.64] ;  /* 0x0000000a0e2e7981 */ /* 0x000ea4000c1e1100 */
[----:B------:R-:W-:Y:S01]  /*1e00*/  IMAD.WIDE.U32 R24, R29, UR8, R4 ;  /* 0x000000081d187c25 */ /* 0x000fe2000f8e0004 */
[----:B------:R-:W-:Y:S01]  /*1e10*/  IADD3 R28, P0, PT, R18, UR12, RZ ;  /* 0x0000000c121c7c10 */ /* 0x000fe2000ff1e0ff */
[----:B------:R-:W2:Y:S01]  /*1e20*/  LDG.E.U8 R49, desc[UR10][R14.64+0x1] ;  /* 0x0000010a0e317981 */ /* 0x000ea2000c1e1100 */
[----:B------:R-:W-:Y:S02]  /*1e30*/  IADD3 R18, P2, PT, R26, UR12, RZ ;  /* 0x0000000c1a127c10 */ /* 0x000fe4000ff5e0ff */
[----:B------:R-:W-:Y:S01]  /*1e40*/  IADD3 R26, P3, PT, R40, UR12, RZ ;  /* 0x0000000c281a7c10 */ /* 0x000fe2000ff7e0ff */
[----:B------:R-:W3:Y:S01]  /*1e50*/  LDG.E.U8 R48, desc[UR10][R14.64+0x2] ;  /* 0x0000020a0e307981 */ /* 0x000ee2000c1e1100 */
[----:B------:R-:W-:Y:S02]  /*1e60*/  IADD3 R24, P1, PT, R24, UR12, RZ ;  /* 0x0000000c18187c10 */ /* 0x000fe4000ff3e0ff */
[----:B------:R-:W-:Y:S01]  /*1e70*/  IADD3.X R29, PT, PT, R43, UR13, R19, P0, !PT ;  /* 0x0000000d2b1d7c10 */ /* 0x000fe200087fe413 */
[----:B------:R-:W3:Y:S01]  /*1e80*/  LDG.E.U8 R40, desc[UR10][R50.64+0x2] ;  /* 0x0000020a32287981 */ /* 0x000ee2000c1e1100 */
[----:B------:R-:W-:-:S02]  /*1e90*/  IADD3.X R19, PT, PT, R45, UR13, R27, P2, !PT ;  /* 0x0000000d2d137c10 */ /* 0x000fc400097fe41b */
[----:B------:R-:W-:Y:S01]  /*1ea0*/  IADD3.X R27, PT, PT, R45, UR13, R41, P3, !PT ;  /* 0x0000000d2d1b7c10 */ /* 0x000fe20009ffe429 */
[----:B------:R-:W3:Y:S01]  /*1eb0*/  LDG.E.U8 R43, desc[UR10][R50.64+0x3] ;  /* 0x0000030a322b7981 */ /* 0x000ee2000c1e1100 */
[----:B------:R-:W-:-:S03]  /*1ec0*/  IADD3.X R25, PT, PT, R25, UR13, R45, P1, !PT ;  /* 0x0000000d19197c10 */ /* 0x000fc60008ffe42d */
[----:B------:R-:W3:Y:S04]  /*1ed0*/  LDG.E.U8 R41, desc[UR10][R50.64+0x1] ;  /* 0x0000010a32297981 */ /* 0x000ee8000c1e1100 */
[----:B------:R-:W3:Y:S04]  /*1ee0*/  LDG.E.U8 R45, desc[UR10][R30.64+0x1] ;  /* 0x0000010a1e2d7981 */ /* 0x000ee8000c1e1100 */
[----:B------:R-:W3:Y:S04]  /*1ef0*/  LDG.E.U8 R53, desc[UR10][R18.64+0x1] ;  /* 0x0000010a12357981 */ /* 0x000ee8000c1e1100 */
[----:B------:R-:W3:Y:S04]  /*1f00*/  LDG.E.U8 R51, desc[UR10][R14.64+0x3] ;  /* 0x0000030a0e337981 */ /* 0x000ee8000c1e1100 */
[----:B------:R-:W3:Y:S04]  /*1f10*/  LDG.E.U8 R50, desc[UR10][R18.64] ;  /* 0x0000000a12327981 */ /* 0x000ee8000c1e1100 */
[----:B------:R-:W3:Y:S04]  /*1f20*/  LDG.E.U8 R52, desc[UR10][R18.64+0x2] ;  /* 0x0000020a12347981 */ /* 0x000ee8000c1e1100 */
[----:B------:R-:W3:Y:S04]  /*1f30*/  LDG.E.U8 R57, desc[UR10][R18.64+0x3] ;  /* 0x0000030a12397981 */ /* 0x000ee8000c1e1100 */
[----:B------:R-:W5:Y:S04]  /*1f40*/  LDG.E.U8 R59, desc[UR10][R22.64+0x1] ;  /* 0x0000010a163b7981 */ /* 0x000f68000c1e1100 */
        /* <DEDUP_REMOVED lines=10> */
[----:B------:R0:W5:Y:S04]  /*1ff0*/  LDG.E.U8 R24, desc[UR10][R24.64+0x3] ;  /* 0x0000030a18187981 */ /* 0x000168000c1e1100 */
[----:B------:R-:W5:Y:S04]  /*2000*/  LDG.E.U8 R54, desc[UR10][R12.64+0x1] ;  /* 0x0000010a0c367981 */ /* 0x000f68000c1e1100 */
[----:B------:R-:W5:Y:S01]  /*2010*/  LDG.E.U8 R20, desc[UR10][R26.64] ;  /* 0x0000000a1a147981 */ /* 0x000f62000c1e1100 */
[----:B0-----:R-:W-:-:S03]  /*2020*/  LOP3.LUT R25, R35, 0xfffffffc, RZ, 0xc0, !PT ;  /* 0xfffffffc23197812 */ /* 0x001fc600078ec0ff */
[----:B------:R-:W5:Y:S02]  /*2030*/  LDG.E.U8 R21, desc[UR10][R26.64+0x1] ;  /* 0x0000010a1a157981 */ /* 0x000f64000c1e1100 */
[----:B------:R-:W-:Y:S02]  /*2040*/  IMAD.MOV R25, RZ, RZ, -R25 ;  /* 0x000000ffff197224 */ /* 0x000fe400078e0a19 */
[----:B------:R-:W5:Y:S04]  /*2050*/  LDG.E.U8 R19, desc[UR10][R28.64] ;  /* 0x0000000a1c137981 */ /* 0x000f68000c1e1100 */
[----:B------:R-:W5:Y:S04]  /*2060*/  LDG.E.U8 R12, desc[UR10][R28.64+0x1] ;  /* 0x0000010a1c0c7981 */ /* 0x000f68000c1e1100 */
[----:B------:R-:W5:Y:S04]  /*2070*/  LDG.E.U8 R13, desc[UR10][R28.64+0x2] ;  /* 0x0000020a1c0d7981 */ /* 0x000f68000c1e1100 */
[----:B------:R0:W5:Y:S02]  /*2080*/  LDG.E.U8 R26, desc[UR10][R26.64+0x2] ;  /* 0x0000020a1a1a7981 */ /* 0x000164000c1e1100 */
[----:B0-----:R-:W-:-:S02]  /*2090*/  IMAD R27, R36, 0xa, R39 ;  /* 0x0000000a241b7824 */ /* 0x001fc400078e0227 */
[----:B----4-:R-:W-:Y:S02]  /*20a0*/  IMAD R47, R47, 0x100, R44 ;  /* 0x000001002f2f7824 */ /* 0x010fe400078e022c */
[----:B--2---:R-:W-:Y:S02]  /*20b0*/  IMAD R23, R49, 0x100, R46 ;  /* 0x0000010031177824 */ /* 0x004fe400078e022e */
[----:B---3--:R-:W-:Y:S02]  /*20c0*/  IMAD R43, R43, 0x100, R40 ;  /* 0x000001002b2b7824 */ /* 0x008fe400078e0228 */
[----:B------:R-:W-:Y:S02]  /*20d0*/  IMAD R38, R41, 0x100, R38 ;  /* 0x0000010029267824 */ /* 0x000fe400078e0226 */
[----:B------:R-:W-:Y:S02]  /*20e0*/  IMAD R42, R45, 0x100, R42 ;  /* 0x000001002d2a7824 */ /* 0x000fe400078e022a */
[----:B------:R-:W-:-:S02]  /*20f0*/  IMAD.U32 R38, R43, 0x10000, R38 ;  /* 0x000100002b267824 */ /* 0x000fc400078e0026 */
[----:B------:R-:W-:Y:S01]  /*2100*/  IMAD R48, R51, 0x100, R48 ;  /* 0x0000010033307824 */ /* 0x000fe200078e0230 */
[----:B------:R-:W-:-:S03]  /*2110*/  LEA R50, R53, R50, 0x8 ;  /* 0x0000003235327211 */ /* 0x000fc600078e40ff */
[----:B------:R-:W-:Y:S01]  /*2120*/  IMAD.U32 R23, R48, 0x10000, R23 ;  /* 0x0001000030177824 */ /* 0x000fe200078e0017 */
[----:B------:R-:W-:Y:S02]  /*2130*/  LEA R22, R47, R42, 0x10 ;  /* 0x0000002a2f167211 */ /* 0x000fe400078e80ff */
[----:B------:R-:W-:-:S04]  /*2140*/  LEA R57, R57, R52, 0x8 ;  /* 0x0000003439397211 */ /* 0x000fc800078e40ff */
[----:B------:R-:W-:Y:S02]  /*2150*/  LEA R50, R57, R50, 0x10 ;  /* 0x0000003239327211 */ /* 0x000fe400078e80ff */
[--C-:B------:R-:W-:Y:S02]  /*2160*/  SHF.R.U32.HI R43, RZ, 0x18, R38.reuse ;  /* 0x00000018ff2b7819 */ /* 0x100fe40000011626 */
[--C-:B------:R-:W-:Y:S02]  /*2170*/  SHF.R.U32.HI R45, RZ, 0x10, R38.reuse ;  /* 0x00000010ff2d7819 */ /* 0x100fe40000011626 */
[----:B------:R-:W-:Y:S02]  /*2180*/  SHF.R.U32.HI R47, RZ, 0x8, R38 ;  /* 0x00000008ff2f7819 */ /* 0x000fe40000011626 */
[--C-:B------:R-:W-:Y:S02]  /*2190*/  SHF.R.U32.HI R28, RZ, 0x18, R22.reuse ;  /* 0x00000018ff1c7819 */ /* 0x100fe40000011616 */
[----:B------:R-:W-:-:S02]  /*21a0*/  SHF.R.U32.HI R40, RZ, 0x10, R22 ;  /* 0x00000010ff287819 */ /* 0x000fc40000011616 */
[----:B------:R-:W-:Y:S02]  /*21b0*/  SHF.R.U32.HI R42, RZ, 0x8, R22 ;  /* 0x00000008ff2a7819 */ /* 0x000fe40000011616 */
[--C-:B------:R-:W-:Y:S02]  /*21c0*/  SHF.R.U32.HI R44, RZ, 0x18, R23.reuse ;  /* 0x00000018ff2c7819 */ /* 0x100fe40000011617 */
[--C-:B------:R-:W-:Y:S02]  /*21d0*/  SHF.R.U32.HI R46, RZ, 0x10, R23.reuse ;  /* 0x00000010ff2e7819 */ /* 0x100fe40000011617 */
[----:B------:R-:W-:Y:S02]  /*21e0*/  SHF.R.U32.HI R48, RZ, 0x8, R23 ;  /* 0x00000008ff307819 */ /* 0x000fe40000011617 */
[--C-:B------:R-:W-:Y:S02]  /*21f0*/  SHF.R.U32.HI R52, RZ, 0x18, R50.reuse ;  /* 0x00000018ff347819 */ /* 0x100fe40000011632 */
[----:B------:R-:W-:-:S02]  /*2200*/  SHF.R.U32.HI R29, RZ, 0x10, R50 ;  /* 0x00000010ff1d7819 */ /* 0x000fc40000011632 */
[----:B------:R-:W-:-:S07]  /*2210*/  SHF.R.U32.HI R41, RZ, 0x8, R50 ;  /* 0x00000008ff297819 */ /* 0x000fce0000011632 */
.L_x_15:
[----:B------:R-:W-:Y:S01]  /*2220*/  VIADD R25, R25, 0x4 ;  /* 0x0000000419197836 */ /* 0x000fe20000000000 */
[----:B-----5:R-:W-:Y:S01]  /*2230*/  STS.U8 [R27+-0x27], R31 ;  /* 0xffffd91f1b007388 */ /* 0x020fe20000000000 */
[----:B------:R-:W-:-:S03]  /*2240*/  IADD3 R36, PT, PT, R36, 0x4, RZ ;  /* 0x0000000424247810 */ /* 0x000fc60007ffe0ff */
[----:B------:R-:W-:Y:S01]  /*2250*/  ISETP.NE.AND P0, PT, R25, RZ, PT ;  /* 0x000000ff1900720c */ /* 0x000fe20003f05270 */
[----:B------:R-:W-:Y:S04]  /*2260*/  STS.U8 [R27+-0x26], R30 ;  /* 0xffffda1e1b007388 */ /* 0x000fe80000000000 */
        /* <DEDUP_REMOVED lines=37> */
[----:B------:R0:W-:Y:S02]  /*24c0*/  STS.U8 [R27], R56 ;  /* 0x000000381b007388 */ /* 0x0001e40000000000 */
[----:B0-----:R-:W-:Y:S01]  /*24d0*/  VIADD R27, R27, 0x28 ;  /* 0x000000281b1b7836 */ /* 0x001fe20000000000 */
[----:B------:R-:W-:Y:S06]  /*24e0*/  @P0 BRA `(.L_x_15) ;  /* 0xfffffffc004c0947 */ /* 0x000fec000383ffff */
.L_x_14:
[----:B------:R-:W-:-:S13]  /*24f0*/  LOP3.LUT P0, R10, R35, 0x3, RZ, 0xc0, !PT ;  /* 0x00000003230a7812 */ /* 0x000fda000780c0ff */
[----:B------:R-:W-:Y:S05]  /*2500*/  @!P0 BRA `(.L_x_16) ;  /* 0x0000000400c08947 */ /* 0x000fea0003800000 */
[----:B------:R-:W-:Y:S02]  /*2510*/  ISETP.NE.AND P1, PT, R10, 0x1, PT ;  /* 0x000000010a00780c */ /* 0x000fe40003f25270 */
[----:B------:R-:W-:-:S04]  /*2520*/  LOP3.LUT R35, R35, 0x1, RZ, 0xc0, !PT ;  /* 0x0000000123237812 */ /* 0x000fc800078ec0ff */
[----:B------:R-:W-:-:S07]  /*2530*/  ISETP.NE.U32.AND P0, PT, R35, 0x1, PT ;  /* 0x000000012300780c */ /* 0x000fce0003f05070 */
[----:B------:R-:W-:Y:S06]  /*2540*/  @!P1 BRA `(.L_x_17) ;  /* 0x0000000400209947 */ /* 0x000fec0003800000 */
[----:B------:R-:W0:Y:S01]  /*2550*/  LDCU.64 UR12, c[0x0][0x3a0] ;  /* 0x00007400ff0c77ac */ /* 0x000e220008000a00 */
[----:B------:R-:W-:Y:S01]  /*2560*/  VIADD R10, R36, 0x1 ;  /* 0x00000001240a7836 */ /* 0x000fe20000000000 */
[----:B------:R-:W-:Y:S01]  /*2570*/  MOV R18, R6 ;  /* 0x0000000600127202 */ /* 0x000fe20000000f00 */
[----:B------:R-:W-:Y:S01]  /*2580*/  IMAD.MOV.U32 R19, RZ, RZ, R7 ;  /* 0x000000ffff137224 */ /* 0x000fe200078e0007 */
[----:B------:R-:W-:Y:S01]  /*2590*/  MOV R17, R5 ;  /* 0x0000000500117202 */ /* 0x000fe20000000f00 */
[----:B------:R-:W-:Y:S01]  /*25a0*/  IMAD.MOV.U32 R16, RZ, RZ, R4 ;  /* 0x000000ffff107224 */ /* 0x000fe200078e0004 */
[----:B------:R-:W-:Y:S01]  /*25b0*/  LOP3.LUT R23, R10, 0x3, RZ, 0xc0, !PT ;  /* 0x000000030a177812 */ /* 0x000fe200078ec0ff */
[C---:B------:R-:W-:Y:S01]  /*25c0*/  IMAD R10, R36.reuse, 0xa, R11 ;  /* 0x0000000a240a7824 */ /* 0x040fe200078e020b */
[----:B------:R-:W-:Y:S01]  /*25d0*/  MOV R25, R9 ;  /* 0x0000000900197202 */ /* 0x000fe20000000f00 */
[----:B------:R-:W-:Y:S02]  /*25e0*/  VIADD R36, R36, 0x2 ;  /* 0x0000000224247836 */ /* 0x000fe40000000000 */
[----:B------:R-:W-:-:S03]  /*25f0*/  IMAD.WIDE.U32 R14, R23, UR8, R18 ;  /* 0x00000008170e7c25 */ /* 0x000fc6000f8e0012 */
[----:B------:R-:W-:Y:S01]  /*2600*/  LOP3.LUT R27, R36, 0x3, RZ, 0xc0, !PT ;  /* 0x00000003241b7812 */ /* 0x000fe200078ec0ff */
[C---:B------:R-:W-:Y:S02]  /*2610*/  IMAD R29, R23.reuse, UR6, RZ ;  /* 0x00000006171d7c24 */ /* 0x040fe4000f8e02ff */
[----:B------:R-:W-:Y:S01]  /*2620*/  IMAD.WIDE.U32 R12, R23, UR8, R16 ;  /* 0x00000008170c7c25 */ /* 0x000fe2000f8e0010 */
[----:B0-----:R-:W-:-:S03]  /*2630*/  IADD3 R20, P2, PT, R14, UR12, RZ ;  /* 0x0000000c0e147c10 */ /* 0x001fc6000ff5e0ff */
[----:B------:R-:W-:Y:S01]  /*2640*/  IMAD.MOV.U32 R24, RZ, RZ, R8 ;  /* 0x000000ffff187224 */ /* 0x000fe200078e0008 */
[----:B------:R-:W-:Y:S01]  /*2650*/  IADD3.X R21, PT, PT, R29, UR13, R15, P2, !PT ;  /* 0x0000000d1d157c10 */ /* 0x000fe200097fe40f */
[----:B------:R-:W-:Y:S01]  /*2660*/  IMAD.WIDE.U32 R18, R27, UR8, R18 ;  /* 0x000000081b127c25 */ /* 0x000fe2000f8e0012 */
[----:B------:R-:W-:-:S03]  /*2670*/  IADD3 R12, P1, PT, R12, UR12, RZ ;  /* 0x0000000c0c0c7c10 */ /* 0x000fc6000ff3e0ff */
[----:B------:R-:W-:Y:S01]  /*2680*/  IMAD.WIDE.U32 R14, R23, UR8, R24 ;  /* 0x00000008170e7c25 */ /* 0x000fe2000f8e0018 */
[----:B------:R-:W-:Y:S01]  /*2690*/  IADD3 R22, P3, PT, R18, UR12, RZ ;  /* 0x0000000c12167c10 */ /* 0x000fe2000ff7e0ff */
[----:B------:R-:W2:Y:S01]  /*26a0*/  LDG.E.U8 R31, desc[UR10][R20.64+0x1] ;  /* 0x0000010a141f7981 */ /* 0x000ea2000c1e1100 */
[----:B------:R-:W-:Y:S01]  /*26b0*/  IADD3.X R13, PT, PT, R13, UR13, R29, P1, !PT ;  /* 0x0000000d0d0d7c10 */ /* 0x000fe20008ffe41d */
[C---:B------:R-:W-:Y:S01]  /*26c0*/  IMAD.WIDE.U32 R16, R27.reuse, UR8, R16 ;  /* 0x000000081b107c25 */ /* 0x040fe2000f8e0010 */
[----:B------:R-:W-:Y:S01]  /*26d0*/  IADD3 R14, P1, PT, R14, UR12, RZ ;  /* 0x0000000c0e0e7c10 */ /* 0x000fe2000ff3e0ff */
[----:B------:R-:W3:Y:S02]  /*26e0*/  LDG.E.U8 R35, desc[UR10][R20.64] ;  /* 0x0000000a14237981 */ /* 0x000ee4000c1e1100 */
[----:B------:R-:W-:Y:S01]  /*26f0*/  IMAD.WIDE.U32 R24, R27, UR8, R24 ;  /* 0x000000081b187c25 */ /* 0x000fe2000f8e0018 */
[----:B------:R-:W-:Y:S01]  /*2700*/  IADD3 R18, P2, PT, R16, UR12, RZ ;  /* 0x0000000c10127c10 */ /* 0x000fe2000ff5e0ff */
[----:B------:R-:W4:Y:S01]  /*2710*/  LDG.E.U8 R41, desc[UR10][R20.64+0x3] ;  /* 0x0000030a14297981 */ /* 0x000f22000c1e1100 */
[----:B------:R-:W-:Y:S01]  /*2720*/  IADD3.X R15, PT, PT, R29, UR13, R15, P1, !PT ;  /* 0x0000000d1d0f7c10 */ /* 0x000fe20008ffe40f */
[----:B------:R-:W-:Y:S01]  /*2730*/  IMAD R27, R27, UR6, RZ ;  /* 0x000000061b1b7c24 */ /* 0x000fe2000f8e02ff */
[----:B------:R-:W-:Y:S01]  /*2740*/  IADD3 R16, P4, PT, R24, UR12, RZ ;  /* 0x0000000c18107c10 */ /* 0x000fe2000ff9e0ff */
[----:B------:R-:W5:Y:S03]  /*2750*/  LDG.E.U8 R43, desc[UR10][R20.64+0x2] ;  /* 0x0000020a142b7981 */ /* 0x000f66000c1e1100 */
[----:B------:R-:W-:Y:S01]  /*2760*/  IADD3.X R23, PT, PT, R27, UR13, R19, P3, !PT ;  /* 0x0000000d1b177c10 */ /* 0x000fe20009ffe413 */
[----:B------:R-:W5:Y:S01]  /*2770*/  LDG.E.U8 R29, desc[UR10][R12.64+0x3] ;  /* 0x0000030a0c1d7981 */ /* 0x000f62000c1e1100 */
[----:B------:R-:W-:-:S02]  /*2780*/  IADD3.X R19, PT, PT, R17, UR13, R27, P2, !PT ;  /* 0x0000000d11137c10 */ /* 0x000fc400097fe41b */
[----:B------:R-:W-:Y:S01]  /*2790*/  IADD3.X R17, PT, PT, R27, UR13, R25, P4, !PT ;  /* 0x0000000d1b117c10 */ /* 0x000fe2000a7fe419 */
        /* <DEDUP_REMOVED lines=21> */
[----:B------:R0:W-:Y:S04]  /*28f0*/  STS.U8 [R10], R25 ;  /* 0x000000190a007388 */ /* 0x0001e80000000000 */
        /* <DEDUP_REMOVED lines=12> */
[----:B------:R0:W-:Y:S02]  /*29c0*/  STS.U8 [R10+0x13], R20 ;  /* 0x000013140a007388 */ /* 0x0001e40000000000 */
.L_x_17:
[----:B------:R-:W-:Y:S05]  /*29d0*/  @P0 BRA `(.L_x_16) ;  /* 0x00000000008c0947 */ /* 0x000fea0003800000 */
[----:B------:R-:W1:Y:S01]  /*29e0*/  LDCU.64 UR12, c[0x0][0x3a0] ;  /* 0x00007400ff0c77ac */ /* 0x000e620008000a00 */
[----:B0-----:R-:W-:-:S05]  /*29f0*/  VIADD R10, R36, 0x1 ;  /* 0x00000001240a7836 */ /* 0x001fca0000000000 */
[----:B------:R-:W-:-:S05]  /*2a00*/  LOP3.LUT R13, R10, 0x3, RZ, 0xc0, !PT ;  /* 0x000000030a0d7812 */ /* 0x000fca00078ec0ff */
[----:B------:R-:W-:-:S04]  /*2a10*/  IMAD.WIDE.U32 R4, R13, UR8, R4 ;  /* 0x000000080d047c25 */ /* 0x000fc8000f8e0004 */
[----:B------:R-:W-:Y:S01]  /*2a20*/  IMAD.WIDE.U32 R6, R13, UR8, R6 ;  /* 0x000000080d067c25 */ /* 0x000fe2000f8e0006 */
[----:B-1----:R-:W-:-:S03]  /*2a30*/  IADD3 R4, P0, PT, R4, UR12, RZ ;  /* 0x0000000c04047c10 */ /* 0x002fc6000ff1e0ff */
[----:B------:R-:W-:Y:S01]  /*2a40*/  IMAD.WIDE.U32 R8, R13, UR8, R8 ;  /* 0x000000080d087c25 */ /* 0x000fe2000f8e0008 */
[----:B------:R-:W-:-:S03]  /*2a50*/  IADD3 R6, P1, PT, R6, UR12, RZ ;  /* 0x0000000c06067c10 */ /* 0x000fc6000ff3e0ff */
[----:B------:R-:W-:Y:S01]  /*2a60*/  IMAD R13, R13, UR6, RZ ;  /* 0x000000060d0d7c24 */ /* 0x000fe2000f8e02ff */
[----:B------:R-:W-:-:S04]  /*2a70*/  IADD3 R8, P2, PT, R8, UR12, RZ ;  /* 0x0000000c08087c10 */ /* 0x000fc8000ff5e0ff */
[----:B------:R-:W-:Y:S02]  /*2a80*/  IADD3.X R5, PT, PT, R5, UR13, R13, P0, !PT ;  /* 0x0000000d05057c10 */ /* 0x000fe400087fe40d */
[C---:B------:R-:W-:Y:S02]  /*2a90*/  IADD3.X R7, PT, PT, R13.reuse, UR13, R7, P1, !PT ;  /* 0x0000000d0d077c10 */ /* 0x040fe40008ffe407 */
[----:B------:R-:W-:Y:S01]  /*2aa0*/  IADD3.X R9, PT, PT, R13, UR13, R9, P2, !PT ;  /* 0x0000000d0d097c10 */ /* 0x000fe200097fe409 */
        /* <DEDUP_REMOVED lines=10> */
[----:B------:R-:W-:-:S02]  /*2b50*/  IMAD R12, R36, 0xa, R11 ;  /* 0x0000000a240c7824 */ /* 0x000fc400078e020b */
[----:B------:R-:W-:-:S03]  /*2b60*/  IMAD.MOV.U32 R36, RZ, RZ, R10 ;  /* 0x000000ffff247224 */ /* 0x000fc600078e000a */
[----:B--2---:R1:W-:Y:S04]  /*2b70*/  STS.U8 [R12+0x1], R15 ;  /* 0x0000010f0c007388 */ /* 0x0043e80000000000 */
[----:B---3--:R1:W-:Y:S04]  /*2b80*/  STS.U8 [R12], R13 ;  /* 0x0000000d0c007388 */ /* 0x0083e80000000000 */
        /* <DEDUP_REMOVED lines=8> */
.L_x_16:
[----:B0-----:R-:W-:-:S07]  /*2c10*/  PRMT R10, R36, 0x7610, R10 ;  /* 0x00007610240a7816 */ /* 0x001fce000000000a */
.L_x_13:
[----:B------:R-:W-:-:S04]  /*2c20*/  UIADD3 UR4, UP0, UPT, UR4, 0x1, URZ ;  /* 0x0000000104047890 */ /* 0x000fc8000ff1e0ff */
[----:B------:R-:W-:Y:S02]  /*2c30*/  UIADD3.X UR5, UPT, UPT, URZ, UR5, URZ, UP0, !UPT ;  /* 0x00000005ff057290 */ /* 0x000fe400087fe4ff */
[----:B------:R-:W-:-:S04]  /*2c40*/  UISETP.NE.U32.AND UP0, UPT, UR4, 0x3, UPT ;  /* 0x000000030400788c */ /* 0x000fc8000bf05070 */
[----:B------:R-:W-:-:S09]  /*2c50*/  UISETP.NE.AND.EX UP0, UPT, UR5, URZ, UPT, UP0 ;  /* 0x000000ff0500728c */ /* 0x000fd2000bf05300 */
[----:B------:R-:W-:Y:S05]  /*2c60*/  BRA.U UP0, `(.L_x_18) ;  /* 0xffffffed00107547 */ /* 0x000fea000b83ffff */
.L_x_12:
[----:B------:R-:W-:Y:S05]  /*2c70*/  BSYNC.RECONVERGENT B0 ;  /* 0x0000000000007941 */ /* 0x000fea0003800200 */
.L_x_6:
[----:B-1----:R-:W1:Y:S01]  /*2c80*/  LDC.64 R12, c[0x0][0x388] ;  /* 0x0000e200ff0c7b82 */ /* 0x002e620000000a00 */
[----:B------:R-:W3:Y:S01]  /*2c90*/  LDCU.64 UR4, c[0x3][0x48] ;  /* 0x00c00900ff0477ac */ /* 0x000ee20008000a00 */
[C---:B------:R-:W-:Y:S02]  /*2ca0*/  SHF.L.U64.HI R4, R2.reuse, 0x2, R33 ;  /* 0x0000000202047819 */ /* 0x040fe40000010221 */
[----:B------:R-:W-:Y:S01]  /*2cb0*/  SHF.L.U32 R2, R2, 0x2, RZ ;  /* 0x0000000202027819 */ /* 0x000fe200000006ff */
[----:B------:R-:W3:Y:S03]  /*2cc0*/  LDCU.64 UR8, c[0x3][0x50] ;  /* 0x00c00a00ff0877ac */ /* 0x000ee60008000a00 */
[----:B------:R-:W4:Y:S01]  /*2cd0*/  LDC.U8 R10, c[0x3][0x6d] ;  /* 0x00c01b40ff0a7b82 */ /* 0x000f220000000000 */
[----:B------:R-:W0:Y:S01]  /*2ce0*/  LDCU.U8 UR12, c[0x3][0x68] ;  /* 0x00c00d00ff0c77ac */ /* 0x000e220008000000 */
[----:B------:R-:W0:Y:S06]  /*2cf0*/  LDCU.U8 UR13, c[0x3][0x6c] ;  /* 0x00c00d80ff0d77ac */ /* 0x000e2c0008000000 */
[----:B------:R-:W4:Y:S01]  /*2d00*/  LDC.U8 R9, c[0x3][0x69] ;  /* 0x00c01a40ff097b82 */ /* 0x000f220000000000 */
[----:B------:R-:W0:Y:S01]  /*2d10*/  LDCU UR14, c[0x3][0x60] ;  /* 0x00c00c00ff0e77ac */ /* 0x000e220008000800 */
[----:B------:R-:W0:Y:S06]  /*2d20*/  LDCU.64 UR18, c[0x0][0x3a0] ;  /* 0x00007400ff1277ac */ /* 0x000e2c0008000a00 */
[----:B------:R-:W4:Y:S01]  /*2d30*/  LDC.U8 R8, c[0x3][0x6e] ;  /* 0x00c01b80ff087b82 */ /* 0x000f220000000000 */
[----:B---3--:R-:W-:Y:S01]  /*2d40*/  UIMAD UR5, UR5, UR8, URZ ;  /* 0x00000008050572a4 */ /* 0x008fe2000f8e02ff */
[----:B-1----:R-:W-:Y:S01]  /*2d50*/  IMAD.WIDE.U32 R12, R0, 0x30, R12 ;  /* 0x00000030000c7825 */ /* 0x002fe200078e000c */
[----:B------:R-:W-:-:S02]  /*2d60*/  UIMAD.WIDE.U32 UR6, UR4, UR8, URZ ;  /* 0x00000008040672a5 */ /* 0x000fc4000f8e00ff */
[----:B------:R-:W-:Y:S01]  /*2d70*/  UIMAD UR5, UR9, UR4, UR5 ;  /* 0x00000004090572a4 */ /* 0x000fe2000f8e0205 */
[----:B0-2---:R-:W-:Y:S01]  /*2d80*/  IMAD.MOV.U32 R32, RZ, RZ, R12 ;  /* 0x000000ffff207224 */ /* 0x005fe200078e000c */
[----:B------:R-:W0:Y:S01]  /*2d90*/  LDCU.64 UR16, c[0x0][0x398] ;  /* 0x00007300ff1077ac */ /* 0x000e220008000a00 */
[----:B------:R-:W1:Y:S01]  /*2da0*/  LDC.U8 R7, c[0x3][0x6a] ;  /* 0x00c01a80ff077b82 */ /* 0x000e620000000000 */
[----:B------:R-:W-:Y:S01]  /*2db0*/  UMOV UR4, URZ ;  /* 0x000000ff00047c82 */ /* 0x000fe20008000000 */
[----:B------:R-:W-:Y:S01]  /*2dc0*/  UIADD3 UR5, UPT, UPT, UR7, UR5, URZ ;  /* 0x0000000507057290 */ /* 0x000fe2000fffe0ff */
[----:B------:R-:W-:Y:S01]  /*2dd0*/  VIADD R33, R13, UR4 ;  /* 0x000000040d217c36 */ /* 0x000fe20008000000 */
[----:B------:R-:W-:-:S04]  /*2de0*/  UMOV UR4, URZ ;  /* 0x000000ff00047c82 */ /* 0x000fc80008000000 */
[----:B------:R-:W2:Y:S08]  /*2df0*/  LDC.U8 R6, c[0x3][0x6f] ;  /* 0x00c01bc0ff067b82 */ /* 0x000eb00000000000 */
[----:B------:R-:W3:Y:S02]  /*2e00*/  LDC.U8 R5, c[0x3][0x6b] ;  /* 0x00c01ac0ff057b82 */ /* 0x000ee40000000000 */
.L_x_46:
[----:B------:R-:W5:Y:S04]  /*2e10*/  LDG.E.64 R30, desc[UR10][R32.64] ;  /* 0x0000000a201e7981 */ /* 0x000f68000c1e1b00 */
[----:B----4-:R-:W4:Y:S04]  /*2e20*/  LDG.E.64 R28, desc[UR10][R32.64+0x10] ;  /* 0x0000100a201c7981 */ /* 0x010f28000c1e1b00 */
[----:B------:R-:W2:Y:S01]  /*2e30*/  LDG.E.64 R24, desc[UR10][R32.64+0x8] ;  /* 0x0000080a20187981 */ /* 0x000ea2000c1e1b00 */
[----:B------:R-:W-:Y:S01]  /*2e40*/  UIADD3 UR4, UPT, UPT, UR4, 0x1, URZ ;  /* 0x0000000104047890 */ /* 0x000fe2000fffe0ff */
[----:B------:R-:W-:Y:S03]  /*2e50*/  BSSY.RECONVERGENT B0, `(.L_x_19) ;  /* 0x000021e000007945 */ /* 0x000fe60003800200 */
[----:B------:R-:W-:Y:S01]  /*2e60*/  UISETP.NE.AND UP0, UPT, UR4, 0x10, UPT ;  /* 0x000000100400788c */ /* 0x000fe2000bf05270 */
[----:B-----5:R-:W-:-:S04]  /*2e70*/  SHF.R.U32.HI R0, RZ, 0x2, R31 ;  /* 0x00000002ff007819 */ /* 0x020fc8000001161f */
[----:B------:R-:W-:Y:S01]  /*2e80*/  LOP3.LUT R0, R0, R31, RZ, 0x3c, !PT ;  /* 0x0000001f00007212 */ /* 0x000fe200078e3cff */
[----:B----4-:R-:W-:Y:S01]  /*2e90*/  STG.E.64 desc[UR10][R32.64+0x8], R28 ;  /* 0x0000081c20007986 */ /* 0x010fe2000c101b0a */
[----:B------:R-:W-:Y:S02]  /*2ea0*/  SHF.L.U32 R3, R29, 0x4, RZ ;  /* 0x000000041d037819 */ /* 0x000fe400000006ff */
[----:B--2---:R-:W-:Y:S01]  /*2eb0*/  SHF.R.U32.HI R13, RZ, 0x2, R24 ;  /* 0x00000002ff0d7819 */ /* 0x004fe20000011618 */
[----:B------:R-:W-:-:S03]  /*2ec0*/  IMAD.SHL.U32 R12, R0, 0x2, RZ ;  /* 0x00000002000c7824 */ /* 0x000fc600078e00ff */
[----:B------:R-:W-:Y:S01]  /*2ed0*/  LOP3.LUT R13, R13, R24, RZ, 0x3c, !PT ;  /* 0x000000180d0d7212 */ /* 0x000fe200078e3cff */
[----:B------:R-:W-:Y:S01]  /*2ee0*/  VIADD R24, R30, 0xb0f8a ;  /* 0x000b0f8a1e187836 */ /* 0x000fe20000000000 */
[----:B------:R-:W-:-:S03]  /*2ef0*/  LOP3.LUT R12, R0, R12, R3, 0x96, !PT ;  /* 0x0000000c000c7212 */ /* 0x000fc600078e9603 */
[C---:B------:R-:W-:Y:S01]  /*2f00*/  IMAD.SHL.U32 R3, R13.reuse, 0x2, RZ ;  /* 0x000000020d037824 */ /* 0x040fe200078e00ff */
[----:B------:R-:W-:Y:S01]  /*2f10*/  LOP3.LUT R26, R12, R29, RZ, 0x3c, !PT ;  /* 0x0000001d0c1a7212 */ /* 0x000fe200078e3cff */
[----:B------:R-:W-:Y:S03]  /*2f20*/  STG.E.64 desc[UR10][R32.64], R24 ;  /* 0x0000001820007986 */ /* 0x000fe6000c101b0a */
[----:B------:R-:W-:Y:S02]  /*2f30*/  SHF.L.U32 R0, R26, 0x4, RZ ;  /* 0x000000041a007819 */ /* 0x000fe400000006ff */
[----:B------:R-:W-:Y:S02]  /*2f40*/  IADD3 R17, PT, PT, R30, 0x587c5, R26 ;  /* 0x000587c51e117810 */ /* 0x000fe40007ffe01a */
[----:B------:R-:W-:Y:S02]  /*2f50*/  LOP3.LUT R3, R13, R3, R0, 0x96, !PT ;  /* 0x000000030d037212 */ /* 0x000fe400078e9600 */
[----:B------:R-:W-:-:S02]  /*2f60*/  LOP3.LUT R16, R17, 0xffff, RZ, 0xc0, !PT ;  /* 0x0000ffff11107812 */ /* 0x000fc400078ec0ff */
[----:B------:R-:W-:Y:S02]  /*2f70*/  LOP3.LUT R27, R3, R26, RZ, 0x3c, !PT ;  /* 0x0000001a031b7212 */ /* 0x000fe400078e3cff */
[----:B------:R-:W-:Y:S02]  /*2f80*/  SHF.R.U32.HI R16, RZ, 0x2, R16 ;  /* 0x00000002ff107819 */ /* 0x000fe40000011610 */
[----:B------:R-:W-:Y:S01]  /*2f90*/  LOP3.LUT R17, R17, 0x3, RZ, 0xc0, !PT ;  /* 0x0000000311117812 */ /* 0x000fe200078ec0ff */
[----:B------:R-:W-:Y:S01]  /*2fa0*/  IMAD.IADD R13, R27, 0x1, R24 ;  /* 0x000000011b0d7824 */ /* 0x000fe200078e0218 */
[----:B------:R-:W-:Y:S01]  /*2fb0*/  LOP3.LUT R16, R16, 0x3, RZ, 0xc0, !PT ;  /* 0x0000000310107812 */ /* 0x000fe200078ec0ff */
[----:B------:R-:W-:Y:S02]  /*2fc0*/  STG.E.64 desc[UR10][R32.64+0x10], R26 ;  /* 0x0000101a20007986 */ /* 0x000fe4000c101b0a */
[----:B------:R-:W-:Y:S01]  /*2fd0*/  VIADD R50, R17, 0x3 ;  /* 0x0000000311327836 */ /* 0x000fe20000000000 */
[----:B------:R-:W-:Y:S01]  /*2fe0*/  LOP3.LUT R13, R13, 0x3, RZ, 0xc0, !PT ;  /* 0x000000030d0d7812 */ /* 0x000fe200078ec0ff */
[C---:B------:R-:W-:Y:S01]  /*2ff0*/  IMAD R12, R16.reuse, 0xa, R11 ;  /* 0x0000000a100c7824 */ /* 0x040fe200078e020b */
[----:B------:R-:W-:-:S02]  /*3000*/  IADD3 R49, PT, PT, R16, 0x3, RZ ;  /* 0x0000000310317810 */ /* 0x000fc40007ffe0ff */
[----:B------:R-:W2:Y:S01]  /*3010*/  LDC.U8 R14, c[0x3][R13+0x6c] ;  /* 0x00c01b000d0e7b82 */ /* 0x000ea20000000000 */
[----:B------:R-:W-:-:S05]  /*3020*/  IMAD.IADD R12, R17, 0x1, R12 ;  /* 0x00000001110c7824 */ /* 0x000fca00078e020c */
[----:B------:R-:W-:Y:S02]  /*3030*/  LDS.U8 R19, [R12+0x21] ;  /* 0x000021000c137984 */ /* 0x000fe40000000000 */
[----:B------:R-:W4:Y:S01]  /*3040*/  LDC.U8 R15, c[0x3][R13+0x68] ;  /* 0x00c01a000d0f7b82 */ /* 0x000f220000000000 */
[----:B--2---:R-:W-:-:S05]  /*3050*/  IMAD.IADD R0, R49, 0x1, R14 ;  /* 0x0000000131007824 */ /* 0x004fca00078e020e */
[----:B------:R-:W-:Y:S02]  /*3060*/  LOP3.LUT R18, R0, 0xff, RZ, 0xc0, !PT ;  /* 0x000000ff00127812 */ /* 0x000fe400078ec0ff */
[----:B----4-:R-:W-:-:S03]  /*3070*/  IADD3 R0, PT, PT, R50, R15, RZ ;  /* 0x0000000f32007210 */ /* 0x010fc60007ffe0ff */
[----:B------:R-:W-:Y:S01]  /*3080*/  IMAD R18, R18, 0xa, R11 ;  /* 0x0000000a12127824 */ /* 0x000fe200078e020b */
[----:B------:R-:W-:-:S05]  /*3090*/  LOP3.LUT R3, R0, 0xff, RZ, 0xc0, !PT ;  /* 0x000000ff00037812 */ /* 0x000fca00078ec0ff */
[----:B------:R-:W-:-:S05]  /*30a0*/  IMAD.IADD R18, R18, 0x1, R3 ;  /* 0x0000000112127824 */ /* 0x000fca00078e0203 */
[----:B------:R-:W2:Y:S02]  /*30b0*/  LDS.U8 R20, [R18] ;  /* 0x0000000012147984 */ /* 0x000ea40000000000 */
[----:B--2---:R-:W-:-:S13]  /*30c0*/  ISETP.NE.AND P0, PT, R19, R20, PT ;  /* 0x000000141300720c */ /* 0x004fda0003f05270 */
[----:B------:R-:W-:Y:S05]  /*30d0*/  @!P0 BRA `(.L_x_20) ;  /* 0x0000001c00d48947 */ /* 0x000fea0003800000 */
[----:B------:R-:W-:Y:S01]  /*30e0*/  IMAD.U32 R37, RZ, RZ, UR12 ;  /* 0x0000000cff257e24 */ /* 0x000fe2000f8e00ff */
[----:B------:R-:W-:Y:S01]  /*30f0*/  IADD3 R22, PT, PT, R50, UR12, RZ ;  /* 0x0000000c32167c10 */ /* 0x000fe2000fffe0ff */
[----:B------:R-:W-:Y:S01]  /*3100*/  VIADD R21, R49, UR13 ;  /* 0x0000000d31157c36 */ /* 0x000fe20008000000 */
[----:B------:R-:W-:Y:S01]  /*3110*/  PRMT R24, R9, 0x8880, RZ ;  /* 0x0000888009187816 */ /* 0x000fe200000000ff */
[----:B------:R-:W-:Y:S01]  /*3120*/  IMAD.MOV.U32 R47, RZ, RZ, 0x3e4ccccd ;  /* 0x3e4ccccdff2f7424 */ /* 0x000fe200078e00ff */
[----:B------:R-:W-:Y:S01]  /*3130*/  LOP3.LUT R3, R22, 0xff, RZ, 0xc0, !PT ;  /* 0x000000ff16037812 */ /* 0x000fe200078ec0ff */
[----:B------:R-:W-:Y:S01]  /*3140*/  BSSY.RECONVERGENT B3, `(.L_x_21) ;  /* 0x000002f000037945 */ /* 0x000fe20003800200 */
[----:B------:R-:W-:Y:S02]  /*3150*/  MOV R38, UR13 ;  /* 0x0000000d00267c02 */ /* 0x000fe40008000f00 */
[----:B------:R-:W-:Y:S01]  /*3160*/  PRMT R37, R37, 0x8880, RZ ;  /* 0x0000888025257816 */ /* 0x000fe200000000ff */
[----:B------:R-:W-:Y:S01]  /*3170*/  IMAD.IADD R12, R3, 0x1, R24 ;  /* 0x00000001030c7824 */ /* 0x000fe200078e0218 */
[----:B------:R-:W-:-:S02]  /*3180*/  PRMT R23, R10, 0x8880, RZ ;  /* 0x000088800a177816 */ /* 0x000fc400000000ff */
[----:B---3--:R-:W-:Y:S01]  /*3190*/  PRMT R35, R5, 0x8880, RZ ;  /* 0x0000888005237816 */ /* 0x008fe200000000ff */
[----:B------:R-:W-:Y:S01]  /*31a0*/  IMAD.IADD R39, R3, 0x1, R37 ;  /* 0x0000000103277824 */ /* 0x000fe200078e0225 */
[----:B------:R-:W-:Y:S01]  /*31b0*/  LOP3.LUT R0, R21, 0xff, RZ, 0xc0, !PT ;  /* 0x000000ff15007812 */ /* 0x000fe200078ec0ff */
[----:B------:R-:W-:Y:S01]  /*31c0*/  IMAD R41, R23, 0xa, R12 ;  /* 0x0000000a17297824 */ /* 0x000fe200078e020c */
[----:B-1----:R-:W-:Y:S01]  /*31d0*/  PRMT R34, R7, 0x8880, RZ ;  /* 0x0000888007227816 */ /* 0x002fe200000000ff */
[C---:B------:R-:W-:Y:S01]  /*31e0*/  IMAD.IADD R45, R3.reuse, 0x1, R35 ;  /* 0x00000001032d7824 */ /* 0x040fe200078e0223 */
[----:B------:R-:W-:Y:S01]  /*31f0*/  PRMT R38, R38, 0x8880, RZ ;  /* 0x0000888026267816 */ /* 0x000fe200000000ff */
[----:B------:R-:W-:Y:S01]  /*3200*/  IMAD R0, R0, 0xa, R11 ;  /* 0x0000000a00007824 */ /* 0x000fe200078e020b */
[----:B------:R-:W-:Y:S02]  /*3210*/  PRMT R36, R6, 0x8880, RZ ;  /* 0x0000888006247816 */ /* 0x000fe400000000ff */
[----:B------:R-:W-:Y:S01]  /*3220*/  PRMT R31, R8, 0x8880, RZ ;  /* 0x00008880081f7816 */ /* 0x000fe200000000ff */
[----:B------:R-:W-:Y:S01]  /*3230*/  IMAD R39, R38, 0xa, R39 ;  /* 0x0000000a26277824 */ /* 0x000fe200078e0227 */
[----:B------:R-:W-:Y:S01]  /*3240*/  IADD3 R40, PT, PT, R3, R34, RZ ;  /* 0x0000002203287210 */ /* 0x000fe20007ffe0ff */
[----:B------:R-:W-:Y:S01]  /*3250*/  IMAD R45, R36, 0xa, R45 ;  /* 0x0000000a242d7824 */ /* 0x000fe200078e022d */
[C---:B------:R-:W-:Y:S01]  /*3260*/  IADD3 R41, PT, PT, R0.reuse, R41, RZ ;  /* 0x0000002900297210 */ /* 0x040fe20007ffe0ff */
[----:B------:R-:W-:-:S02]  /*3270*/  IMAD.IADD R42, R0, 0x1, R3 ;  /* 0x00000001002a7824 */ /* 0x000fc400078e0203 */
[----:B------:R-:W-:Y:S01]  /*3280*/  IMAD R43, R31, 0xa, R40 ;  /* 0x0000000a1f2b7824 */ /* 0x000fe200078e0228 */
[C---:B------:R-:W-:Y:S01]  /*3290*/  IADD3 R45, PT, PT, R0.reuse, R45, RZ ;  /* 0x0000002d002d7210 */ /* 0x040fe20007ffe0ff */
[C---:B------:R-:W-:Y:S01]  /*32a0*/  IMAD.IADD R3, R0.reuse, 0x1, R39 ;  /* 0x0000000100037824 */ /* 0x040fe200078e0227 */
[----:B------:R-:W-:Y:S01]  /*32b0*/  LDS.U8 R41, [R41] ;  /* 0x0000000029297984 */ /* 0x000fe20000000000 */
[----:B------:R-:W-:Y:S01]  /*32c0*/  IMAD.IADD R43, R0, 0x1, R43 ;  /* 0x00000001002b7824 */ /* 0x000fe200078e022b */
[----:B------:R-:W-:Y:S01]  /*32d0*/  I2F.U16 R39, R19 ;  /* 0x0000001300277306 */ /* 0x000fe20000101000 */
[----:B------:R-:W-:Y:S01]  /*32e0*/  IMAD.MOV.U32 R40, RZ, RZ, 0x40a00000 ;  /* 0x40a00000ff287424 */ /* 0x000fe200078e00ff */
[----:B------:R-:W-:Y:S03]  /*32f0*/  LDS.U8 R42, [R42] ;  /* 0x000000002a2a7984 */ /* 0x000fe60000000000 */
[----:B------:R-:W-:Y:S01]  /*3300*/  FFMA R40, R47, -R40, 1 ;  /* 0x3f8000002f287423 */ /* 0x000fe20000000828 */
[----:B------:R-:W1:Y:S04]  /*3310*/  LDS.U8 R3, [R3] ;  /* 0x0000000003037984 */ /* 0x000e680000000000 */
[----:B------:R-:W-:Y:S04]  /*3320*/  LDS.U8 R43, [R43] ;  /* 0x000000002b2b7984 */ /* 0x000fe80000000000 */
[----:B------:R-:W2:Y:S01]  /*3330*/  LDS.U8 R45, [R45] ;  /* 0x000000002d2d7984 */ /* 0x000ea20000000000 */
[----:B-1----:R-:W-:Y:S01]  /*3340*/  IADD3 R0, PT, PT, R41, R3, R42 ;  /* 0x0000000329007210 */ /* 0x002fe20007ffe02a */
[----:B------:R-:W-:-:S03]  /*3350*/  FFMA R3, R40, R47, 0.20000000298023223877 ;  /* 0x3e4ccccd28037423 */ /* 0x000fc6000000002f */
[----:B--2---:R-:W-:-:S04]  /*3360*/  IADD3 R0, PT, PT, R45, R43, R0 ;  /* 0x0000002b2d007210 */ /* 0x004fc80007ffe000 */
[----:B------:R-:W-:-:S04]  /*3370*/  LOP3.LUT R12, R0, 0xff, RZ, 0xc0, !PT ;  /* 0x000000ff000c7812 */ /* 0x000fc800078ec0ff */
[----:B------:R-:W1:Y:S02]  /*3380*/  I2F.U16 R0, R12 ;  /* 0x0000000c00007306 */ /* 0x000e640000101000 */
[----:B-1----:R-:W-:-:S06]  /*3390*/  FMUL R0, R0, UR14 ;  /* 0x0000000e00007c20 */ /* 0x002fcc0008400000 */
[----:B------:R-:W1:Y:S01]  /*33a0*/  FCHK P0, R0, 5 ;  /* 0x40a0000000007902 */ /* 0x000e620000000000 */
[----:B------:R-:W-:-:S04]  /*33b0*/  FFMA R40, R0, R3, RZ ;  /* 0x0000000300287223 */ /* 0x000fc800000000ff */
[----:B------:R-:W-:-:S04]  /*33c0*/  FFMA R41, R40, -5, R0 ;  /* 0xc0a0000028297823 */ /* 0x000fc80000000000 */
[----:B------:R-:W-:Y:S01]  /*33d0*/  FFMA R3, R3, R41, R40 ;  /* 0x0000002903037223 */ /* 0x000fe20000000028 */
[----:B-1----:R-:W-:Y:S06]  /*33e0*/  @!P0 BRA `(.L_x_22) ;  /* 0x0000000000108947 */ /* 0x002fec0003800000 */
[----:B------:R-:W-:Y:S01]  /*33f0*/  HFMA2 R3, -RZ, RZ, 2.3125, 0 ;  /* 0x40a00000ff037431 */ /* 0x000fe200000001ff */
[----:B------:R-:W-:-:S07]  /*3400*/  MOV R12, 0x3420 ;  /* 0x00003420000c7802 */ /* 0x000fce0000000f00 */
[----:B0-----:R-:W-:Y:S05]  /*3410*/  CALL.REL.NOINC `($__internal_3_$__cuda_sm3x_div_rn_noftz_f32_slowpath) ;  /* 0x0000002800707944 */ /* 0x001fea0003c00000 */
[----:B------:R-:W-:-:S07]  /*3420*/  IMAD.MOV.U32 R3, RZ, RZ, R0 ;  /* 0x000000ffff037224 */ /* 0x000fce00078e0000 */
.L_x_22:
[----:B0-----:R-:W-:Y:S05]  /*3430*/  BSYNC.RECONVERGENT B3 ;  /* 0x0000000000037941 */ /* 0x001fea0003800200 */
.L_x_21:
[----:B------:R-:W-:Y:S01]  /*3440*/  IMAD.IADD R40, R9, 0x1, R50 ;  /* 0x0000000109287824 */ /* 0x000fe200078e0232 */
[----:B------:R-:W-:Y:S01]  /*3450*/  IADD3 R41, PT, PT, R10, R49, RZ ;  /* 0x000000310a297210 */ /* 0x000fe20007ffe0ff */
[----:B------:R-:W-:Y:S02]  /*3460*/  IMAD.MOV.U32 R55, RZ, RZ, 0x40a00000 ;  /* 0x40a00000ff377424 */ /* 0x000fe400078e00ff */
[----:B------:R-:W-:Y:S01]  /*3470*/  FADD R48, RZ, R3 ;  /* 0x00000003ff307221 */ /* 0x000fe20000000000 */
[----:B------:R-:W-:Y:S01]  /*3480*/  BSSY.RECONVERGENT B3, `(.L_x_23) ;  /* 0x000002a000037945 */ /* 0x000fe20003800200 */
[----:B------:R-:W-:Y:S02]  /*3490*/  LOP3.LUT R43, R40, 0xff, RZ, 0xc0, !PT ;  /* 0x000000ff282b7812 */ /* 0x000fe400078ec0ff */
[----:B------:R-:W-:Y:S01]  /*34a0*/  LOP3.LUT R0, R41, 0xff, RZ, 0xc0, !PT ;  /* 0x000000ff29007812 */ /* 0x000fe200078ec0ff */
[----:B------:R-:W-:Y:S01]  /*34b0*/  FADD R48, -R39, R48 ;  /* 0x0000003027307221 */ /* 0x000fe20000000100 */
[----:B------:R-:W-:Y:S01]  /*34c0*/  IADD3 R44, PT, PT, R34, R43, RZ ;  /* 0x0000002b222c7210 */ /* 0x000fe20007ffe0ff */
[----:B------:R-:W-:-:S02]  /*34d0*/  IMAD.IADD R45, R37, 0x1, R43 ;  /* 0x00000001252d7824 */ /* 0x000fc400078e022b */
[--C-:B------:R-:W-:Y:S02]  /*34e0*/  IMAD.IADD R12, R24, 0x1, R43.reuse ;  /* 0x00000001180c7824 */ /* 0x100fe400078e022b */
[----:B------:R-:W-:Y:S02]  /*34f0*/  IMAD.IADD R53, R35, 0x1, R43 ;  /* 0x0000000123357824 */ /* 0x000fe400078e022b */
[----:B------:R-:W-:Y:S02]  /*3500*/  IMAD R0, R0, 0xa, R11 ;  /* 0x0000000a00007824 */ /* 0x000fe400078e020b */
[----:B------:R-:W-:Y:S02]  /*3510*/  IMAD R45, R38, 0xa, R45 ;  /* 0x0000000a262d7824 */ /* 0x000fe400078e022d */
[----:B------:R-:W-:Y:S02]  /*3520*/  IMAD R47, R23, 0xa, R12 ;  /* 0x0000000a172f7824 */ /* 0x000fe400078e020c */
[----:B------:R-:W-:Y:S01]  /*3530*/  IMAD R53, R36, 0xa, R53 ;  /* 0x0000000a24357824 */ /* 0x000fe200078e0235 */
[----:B------:R-:W-:Y:S01]  /*3540*/  IADD3 R45, PT, PT, R0, R45, RZ ;  /* 0x0000002d002d7210 */ /* 0x000fe20007ffe0ff */
[----:B------:R-:W-:-:S02]  /*3550*/  IMAD R51, R31, 0xa, R44 ;  /* 0x0000000a1f337824 */ /* 0x000fc400078e022c */
[C---:B------:R-:W-:Y:S01]  /*3560*/  IMAD.IADD R12, R0.reuse, 0x1, R43 ;  /* 0x00000001000c7824 */ /* 0x040fe200078e022b */
[C---:B------:R-:W-:Y:S01]  /*3570*/  IADD3 R53, PT, PT, R0.reuse, R53, RZ ;  /* 0x0000003500357210 */ /* 0x040fe20007ffe0ff */
[C---:B------:R-:W-:Y:S01]  /*3580*/  IMAD.IADD R47, R0.reuse, 0x1, R47 ;  /* 0x00000001002f7824 */ /* 0x040fe200078e022f */
[----:B------:R-:W-:Y:S01]  /*3590*/  LDS.U8 R45, [R45] ;  /* 0x000000002d2d7984 */ /* 0x000fe20000000000 */
[----:B------:R-:W-:-:S03]  /*35a0*/  IMAD.IADD R51, R0, 0x1, R51 ;  /* 0x0000000100337824 */ /* 0x000fc600078e0233 */
[----:B------:R-:W0:Y:S04]  /*35b0*/  LDS.U8 R12, [R12] ;  /* 0x000000000c0c7984 */ /* 0x000e280000000000 */
[----:B------:R-:W1:Y:S04]  /*35c0*/  LDS.U8 R47, [R47] ;  /* 0x000000002f2f7984 */ /* 0x000e680000000000 */
[----:B------:R-:W-:Y:S04]  /*35d0*/  LDS.U8 R51, [R51] ;  /* 0x0000000033337984 */ /* 0x000fe80000000000 */
[----:B------:R-:W2:Y:S01]  /*35e0*/  LDS.U8 R53, [R53] ;  /* 0x0000000035357984 */ /* 0x000ea20000000000 */
[----:B0-----:R-:W-:-:S02]  /*35f0*/  IADD3 R42, PT, PT, R12, R42, R19 ;  /* 0x0000002a0c2a7210 */ /* 0x001fc40007ffe013 */
[----:B-1----:R-:W-:-:S04]  /*3600*/  IADD3 R0, PT, PT, R47, R45, R12 ;  /* 0x0000002d2f007210 */ /* 0x002fc80007ffe00c */
[----:B--2---:R-:W-:-:S04]  /*3610*/  IADD3 R0, PT, PT, R53, R51, R0 ;  /* 0x0000003335007210 */ /* 0x004fc80007ffe000 */
[----:B------:R-:W-:Y:S01]  /*3620*/  LOP3.LUT R43, R0, 0xff, RZ, 0xc0, !PT ;  /* 0x000000ff002b7812 */ /* 0x000fe200078ec0ff */
[----:B------:R-:W-:-:S04]  /*3630*/  IMAD.MOV.U32 R0, RZ, RZ, 0x3e4ccccd ;  /* 0x3e4ccccdff007424 */ /* 0x000fc800078e00ff */
[----:B------:R-:W-:Y:S01]  /*3640*/  FFMA R55, R0, -R55, 1 ;  /* 0x3f80000000377423 */ /* 0x000fe20000000837 */
[----:B------:R-:W0:Y:S03]  /*3650*/  I2F.U16 R43, R43 ;  /* 0x0000002b002b7306 */ /* 0x000e260000101000 */
[----:B------:R-:W-:Y:S01]  /*3660*/  FFMA R0, R55, R0, 0.20000000298023223877 ;  /* 0x3e4ccccd37007423 */ /* 0x000fe20000000000 */
[----:B0-----:R-:W-:-:S04]  /*3670*/  FMUL R45, R43, UR14 ;  /* 0x0000000e2b2d7c20 */ /* 0x001fc80008400000 */
[----:B------:R-:W0:Y:S01]  /*3680*/  FCHK P0, R45, 5 ;  /* 0x40a000002d007902 */ /* 0x000e220000000000 */
[----:B------:R-:W-:-:S04]  /*3690*/  FFMA R44, R0, R45, RZ ;  /* 0x0000002d002c7223 */ /* 0x000fc800000000ff */
[----:B------:R-:W-:-:S04]  /*36a0*/  FFMA R47, R44, -5, R45 ;  /* 0xc0a000002c2f7823 */ /* 0x000fc8000000002d */
[----:B------:R-:W-:Y:S01]  /*36b0*/  FFMA R3, R0, R47, R44 ;  /* 0x0000002f00037223 */ /* 0x000fe2000000002c */
[----:B0-----:R-:W-:Y:S06]  /*36c0*/  @!P0 BRA `(.L_x_24) ;  /* 0x0000000000148947 */ /* 0x001fec0003800000 */
[----:B------:R-:W-:Y:S01]  /*36d0*/  MOV R0, R45 ;  /* 0x0000002d00007202 */ /* 0x000fe20000000f00 */
[----:B------:R-:W-:Y:S01]  /*36e0*/  IMAD.MOV.U32 R3, RZ, RZ, 0x40a00000 ;  /* 0x40a00000ff037424 */ /* 0x000fe200078e00ff */
[----:B------:R-:W-:-:S07]  /*36f0*/  MOV R12, 0x3710 ;  /* 0x00003710000c7802 */ /* 0x000fce0000000f00 */
[----:B------:R-:W-:Y:S05]  /*3700*/  CALL.REL.NOINC `($__internal_3_$__cuda_sm3x_div_rn_noftz_f32_slowpath) ;  /* 0x0000002400b47944 */ /* 0x000fea0003c00000 */
[----:B------:R-:W-:-:S07]  /*3710*/  IMAD.MOV.U32 R3, RZ, RZ, R0 ;  /* 0x000000ffff037224 */ /* 0x000fce00078e0000 */
.L_x_24:
[----:B------:R-:W-:Y:S05]  /*3720*/  BSYNC.RECONVERGENT B3 ;  /* 0x0000000000037941 */ /* 0x000fea0003800200 */
.L_x_23:
[----:B------:R-:W-:Y:S01]  /*3730*/  IADD3 R44, PT, PT, R7, R50, RZ ;  /* 0x00000032072c7210 */ /* 0x000fe20007ffe0ff */
[----:B------:R-:W-:Y:S02]  /*3740*/  IMAD.IADD R43, R8, 0x1, R49 ;  /* 0x00000001082b7824 */ /* 0x000fe400078e0231 */
[----:B------:R-:W-:Y:S02]  /*3750*/  HFMA2 R57, -RZ, RZ, 2.3125, 0 ;  /* 0x40a00000ff397431 */ /* 0x000fe400000001ff */
[----:B------:R-:W-:Y:S01]  /*3760*/  FADD R48, R48, R3 ;  /* 0x0000000330307221 */ /* 0x000fe20000000000 */
[----:B------:R-:W-:Y:S01]  /*3770*/  LOP3.LUT R45, R44, 0xff, RZ, 0xc0, !PT ;  /* 0x000000ff2c2d7812 */ /* 0x000fe200078ec0ff */
[----:B------:R-:W-:Y:S01]  /*3780*/  BSSY.RECONVERGENT B3, `(.L_x_25) ;  /* 0x0000028000037945 */ /* 0x000fe20003800200 */
[----:B------:R-:W-:Y:S01]  /*3790*/  LOP3.LUT R0, R43, 0xff, RZ, 0xc0, !PT ;  /* 0x000000ff2b007812 */ /* 0x000fe200078ec0ff */
[----:B------:R-:W-:Y:S01]  /*37a0*/  FADD R48, -R39, R48 ;  /* 0x0000003027307221 */ /* 0x000fe20000000100 */
[----:B------:R-:W-:Y:S01]  /*37b0*/  IADD3 R12, PT, PT, R24, R45, RZ ;  /* 0x0000002d180c7210 */ /* 0x000fe20007ffe0ff */
[----:B------:R-:W-:-:S02]  /*37c0*/  IMAD.IADD R47, R37, 0x1, R45 ;  /* 0x00000001252f7824 */ /* 0x000fc400078e022d */
[----:B------:R-:W-:Y:S02]  /*37d0*/  IMAD.IADD R46, R34, 0x1, R45 ;  /* 0x00000001222e7824 */ /* 0x000fe400078e022d */
[----:B------:R-:W-:Y:S02]  /*37e0*/  IMAD R0, R0, 0xa, R11 ;  /* 0x0000000a00007824 */ /* 0x000fe400078e020b */
[----:B------:R-:W-:Y:S02]  /*37f0*/  IMAD.IADD R55, R35, 0x1, R45 ;  /* 0x0000000123377824 */ /* 0x000fe400078e022d */
[----:B------:R-:W-:Y:S01]  /*3800*/  IMAD R51, R23, 0xa, R12 ;  /* 0x0000000a17337824 */ /* 0x000fe200078e020c */
[----:B------:R-:W-:Y:S01]  /*3810*/  IADD3 R45, PT, PT, R0, R45, RZ ;  /* 0x0000002d002d7210 */ /* 0x000fe20007ffe0ff */
[----:B------:R-:W-:Y:S02]  /*3820*/  IMAD R47, R38, 0xa, R47 ;  /* 0x0000000a262f7824 */ /* 0x000fe400078e022f */
[----:B------:R-:W-:-:S02]  /*3830*/  IMAD R53, R31, 0xa, R46 ;  /* 0x0000000a1f357824 */ /* 0x000fc400078e022e */
[----:B------:R-:W-:Y:S01]  /*3840*/  IMAD R55, R36, 0xa, R55 ;  /* 0x0000000a24377824 */ /* 0x000fe200078e0237 */
[----:B------:R-:W-:Y:S01]  /*3850*/  LDS.U8 R45, [R45] ;  /* 0x000000002d2d7984 */ /* 0x000fe20000000000 */
[C---:B------:R-:W-:Y:S01]  /*3860*/  IMAD.IADD R51, R0.reuse, 0x1, R51 ;  /* 0x0000000100337824 */ /* 0x040fe200078e0233 */
[C---:B------:R-:W-:Y:S01]  /*3870*/  IADD3 R53, PT, PT, R0.reuse, R53, RZ ;  /* 0x0000003500357210 */ /* 0x040fe20007ffe0ff */
[C---:B------:R-:W-:Y:S02]  /*3880*/  IMAD.IADD R47, R0.reuse, 0x1, R47 ;  /* 0x00000001002f7824 */ /* 0x040fe400078e022f */
[----:B------:R-:W-:Y:S02]  /*3890*/  IMAD.IADD R55, R0, 0x1, R55 ;  /* 0x0000000100377824 */ /* 0x000fe400078e0237 */
[----:B------:R-:W-:Y:S04]  /*38a0*/  LDS.U8 R51, [R51] ;  /* 0x0000000033337984 */ /* 0x000fe80000000000 */
[----:B------:R-:W0:Y:S04]  /*38b0*/  LDS.U8 R0, [R47] ;  /* 0x000000002f007984 */ /* 0x000e280000000000 */
[----:B------:R-:W-:Y:S04]  /*38c0*/  LDS.U8 R53, [R53] ;  /* 0x0000000035357984 */ /* 0x000fe80000000000 */
[----:B------:R-:W1:Y:S01]  /*38d0*/  LDS.U8 R55, [R55] ;  /* 0x0000000037377984 */ /* 0x000e620000000000 */
[----:B0-----:R-:W-:-:S04]  /*38e0*/  IADD3 R0, PT, PT, R51, R0, R45 ;  /* 0x0000000033007210 */ /* 0x001fc80007ffe02d */
[----:B-1----:R-:W-:-:S04]  /*38f0*/  IADD3 R0, PT, PT, R55, R53, R0 ;  /* 0x0000003537007210 */ /* 0x002fc80007ffe000 */
        /* <DEDUP_REMOVED lines=11> */
[----:B------:R-:W-:Y:S01]  /*39b0*/  IMAD.MOV.U32 R0, RZ, RZ, R47 ;  /* 0x000000ffff007224 */ /* 0x000fe200078e002f */
[----:B------:R-:W-:Y:S01]  /*39c0*/  MOV R12, 0x39f0 ;  /* 0x000039f0000c7802 */ /* 0x000fe20000000f00 */
[----:B------:R-:W-:-:S07]  /*39d0*/  IMAD.MOV.U32 R3, RZ, RZ, 0x40a00000 ;  /* 0x40a00000ff037424 */ /* 0x000fce00078e00ff */
[----:B------:R-:W-:Y:S05]  /*39e0*/  CALL.REL.NOINC `($__internal_3_$__cuda_sm3x_div_rn_noftz_f32_slowpath) ;  /* 0x0000002000fc7944 */ /* 0x000fea0003c00000 */
[----:B------:R-:W-:-:S07]  /*39f0*/  MOV R3, R0 ;  /* 0x0000000000037202 */ /* 0x000fce0000000f00 */
.L_x_26:
[----:B------:R-:W-:Y:S05]  /*3a00*/  BSYNC.RECONVERGENT B3 ;  /* 0x0000000000037941 */ /* 0x000fea0003800200 */
.L_x_25:
[----:B------:R-:W-:Y:S02]  /*3a10*/  IMAD.IADD R50, R5, 0x1, R50 ;  /* 0x0000000105327824 */ /* 0x000fe400078e0232 */
[----:B------:R-:W-:Y:S01]  /*3a20*/  FADD R48, R48, R3 ;  /* 0x0000000330307221 */ /* 0x000fe20000000000 */
[----:B------:R-:W-:Y:S01]  /*3a30*/  IMAD.IADD R49, R6, 0x1, R49 ;  /* 0x0000000106317824 */ /* 0x000fe200078e0231 */
[----:B------:R-:W-:Y:S01]  /*3a40*/  BSSY.RECONVERGENT B3, `(.L_x_27) ;  /* 0x000002c000037945 */ /* 0x000fe20003800200 */
[----:B------:R-:W-:-:S03]  /*3a50*/  LOP3.LUT R47, R50, 0xff, RZ, 0xc0, !PT ;  /* 0x000000ff322f7812 */ /* 0x000fc600078ec0ff */
[----:B------:R-:W-:Y:S02]  /*3a60*/  LOP3.LUT R0, R49, 0xff, RZ, 0xc0, !PT ;  /* 0x000000ff31007812 */ /* 0x000fe400078ec0ff */
[-C--:B------:R-:W-:Y:S01]  /*3a70*/  IADD3 R51, PT, PT, R37, R47.reuse, RZ ;  /* 0x0000002f25337210 */ /* 0x080fe20007ffe0ff */
[----:B------:R-:W-:Y:S01]  /*3a80*/  IMAD.IADD R12, R24, 0x1, R47 ;  /* 0x00000001180c7824 */ /* 0x000fe200078e022f */
[----:B------:R-:W-:Y:S01]  /*3a90*/  IADD3 R57, PT, PT, R35, R47, RZ ;  /* 0x0000002f23397210 */ /* 0x000fe20007ffe0ff */
[----:B------:R-:W-:Y:S02]  /*3aa0*/  IMAD R0, R0, 0xa, R11 ;  /* 0x0000000a00007824 */ /* 0x000fe400078e020b */
[----:B------:R-:W-:Y:S02]  /*3ab0*/  IMAD R53, R23, 0xa, R12 ;  /* 0x0000000a17357824 */ /* 0x000fe400078e020c */
[----:B------:R-:W-:Y:S02]  /*3ac0*/  IMAD.IADD R46, R34, 0x1, R47 ;  /* 0x00000001222e7824 */ /* 0x000fe400078e022f */
[----:B------:R-:W-:Y:S01]  /*3ad0*/  IMAD R51, R38, 0xa, R51 ;  /* 0x0000000a26337824 */ /* 0x000fe200078e0233 */
[----:B------:R-:W-:Y:S01]  /*3ae0*/  IADD3 R53, PT, PT, R0, R53, RZ ;  /* 0x0000003500357210 */ /* 0x000fe20007ffe0ff */
[----:B------:R-:W-:-:S02]  /*3af0*/  IMAD R55, R31, 0xa, R46 ;  /* 0x0000000a1f377824 */ /* 0x000fc400078e022e */
[----:B------:R-:W-:Y:S02]  /*3b00*/  IMAD R57, R36, 0xa, R57 ;  /* 0x0000000a24397824 */ /* 0x000fe400078e0239 */
[C---:B------:R-:W-:Y:S01]  /*3b10*/  IMAD.IADD R12, R0.reuse, 0x1, R47 ;  /* 0x00000001000c7824 */ /* 0x040fe200078e022f */
[----:B------:R-:W-:Y:S01]  /*3b20*/  LDS.U8 R53, [R53] ;  /* 0x0000000035357984 */ /* 0x000fe20000000000 */
[C---:B------:R-:W-:Y:S02]  /*3b30*/  IMAD.IADD R51, R0.reuse, 0x1, R51 ;  /* 0x0000000100337824 */ /* 0x040fe400078e0233 */
[C---:B------:R-:W-:Y:S02]  /*3b40*/  IMAD.IADD R55, R0.reuse, 0x1, R55 ;  /* 0x0000000100377824 */ /* 0x040fe400078e0237 */
[----:B------:R-:W-:Y:S01]  /*3b50*/  IMAD.IADD R57, R0, 0x1, R57 ;  /* 0x0000000100397824 */ /* 0x000fe200078e0239 */
[----:B------:R-:W0:Y:S01]  /*3b60*/  LDS.U8 R12, [R12] ;  /* 0x000000000c0c7984 */ /* 0x000e220000000000 */
[----:B------:R-:W-:-:S03]  /*3b70*/  IMAD.MOV.U32 R47, RZ, RZ, 0x40a00000 ;  /* 0x40a00000ff2f7424 */ /* 0x000fc600078e00ff */
[----:B------:R-:W1:Y:S04]  /*3b80*/  LDS.U8 R51, [R51] ;  /* 0x0000000033337984 */ /* 0x000e680000000000 */
[----:B------:R-:W-:Y:S04]  /*3b90*/  LDS.U8 R55, [R55] ;  /* 0x0000000037377984 */ /* 0x000fe80000000000 */
[----:B------:R-:W2:Y:S01]  /*3ba0*/  LDS.U8 R57, [R57] ;  /* 0x0000000039397984 */ /* 0x000ea20000000000 */
[----:B0-----:R-:W-:Y:S01]  /*3bb0*/  IADD3 R45, PT, PT, R12, R45, R42 ;  /* 0x0000002d0c2d7210 */ /* 0x001fe20007ffe02a */
[----:B------:R-:W-:Y:S01]  /*3bc0*/  FADD R42, -R39, R48 ;  /* 0x00000030272a7221 */ /* 0x000fe20000000100 */
[----:B-1----:R-:W-:-:S02]  /*3bd0*/  IADD3 R0, PT, PT, R53, R51, R12 ;  /* 0x0000003335007210 */ /* 0x002fc40007ffe00c */
[----:B------:R-:W-:Y:S02]  /*3be0*/  LOP3.LUT R45, R45, 0xff, RZ, 0xc0, !PT ;  /* 0x000000ff2d2d7812 */ /* 0x000fe400078ec0ff */
[----:B--2---:R-:W-:-:S04]  /*3bf0*/  IADD3 R0, PT, PT, R57, R55, R0 ;  /* 0x0000003739007210 */ /* 0x004fc80007ffe000 */
[----:B------:R-:W-:Y:S01]  /*3c00*/  LOP3.LUT R46, R0, 0xff, RZ, 0xc0, !PT ;  /* 0x000000ff002e7812 */ /* 0x000fe200078ec0ff */
[----:B------:R-:W-:-:S05]  /*3c10*/  HFMA2 R0, -RZ, RZ, 1.57421875, -19.203125 ;  /* 0x3e4ccccdff007431 */ /* 0x000fca00000001ff */
[----:B------:R-:W0:Y:S01]  /*3c20*/  I2F.U16 R46, R46 ;  /* 0x0000002e002e7306 */ /* 0x000e220000101000 */
[----:B------:R-:W-:-:S04]  /*3c30*/  FFMA R47, R0, -R47, 1 ;  /* 0x3f800000002f7423 */ /* 0x000fc8000000082f */
        /* <DEDUP_REMOVED lines=8> */
[----:B------:R-:W-:Y:S02]  /*3cc0*/  MOV R3, 0x40a00000 ;  /* 0x40a0000000037802 */ /* 0x000fe40000000f00 */
[----:B------:R-:W-:-:S07]  /*3cd0*/  MOV R12, 0x3cf0 ;  /* 0x00003cf0000c7802 */ /* 0x000fce0000000f00 */
[----:B------:R-:W-:Y:S05]  /*3ce0*/  CALL.REL.NOINC `($__internal_3_$__cuda_sm3x_div_rn_noftz_f32_slowpath) ;  /* 0x00000020003c7944 */ /* 0x000fea0003c00000 */
[----:B------:R-:W-:-:S07]  /*3cf0*/  IMAD.MOV.U32 R51, RZ, RZ, R0 ;  /* 0x000000ffff337224 */ /* 0x000fce00078e0000 */
.L_x_28:
[----:B------:R-:W-:Y:S05]  /*3d00*/  BSYNC.RECONVERGENT B3 ;  /* 0x0000000000037941 */ /* 0x000fea0003800200 */
.L_x_27:
[----:B------:R-:W0:Y:S01]  /*3d10*/  I2F.U16 R45, R45 ;  /* 0x0000002d002d7306 */ /* 0x000e220000101000 */
[----:B------:R-:W-:Y:S01]  /*3d20*/  MOV R3, 0x40a00000 ;  /* 0x40a0000000037802 */ /* 0x000fe20000000f00 */
[----:B------:R-:W-:Y:S02]  /*3d30*/  IMAD.MOV.U32 R0, RZ, RZ, 0x3e4ccccd ;  /* 0x3e4ccccdff007424 */ /* 0x000fe400078e00ff */
[----:B------:R-:W-:Y:S01]  /*3d40*/  FADD R42, R42, R51 ;  /* 0x000000332a2a7221 */ /* 0x000fe20000000000 */
[----:B------:R-:W-:Y:S01]  /*3d50*/  BSSY.RECONVERGENT B3, `(.L_x_29) ;  /* 0x000000f000037945 */ /* 0x000fe20003800200 */
[----:B------:R-:W-:Y:S02]  /*3d60*/  FFMA R3, R0, -R3, 1 ;  /* 0x3f80000000037423 */ /* 0x000fe40000000803 */
[----:B------:R-:W-:Y:S02]  /*3d70*/  FADD R42, -R39, R42 ;  /* 0x0000002a272a7221 */ /* 0x000fe40000000100 */
        /* <DEDUP_REMOVED lines=12> */
.L_x_30:
[----:B------:R-:W-:Y:S05]  /*3e40*/  BSYNC.RECONVERGENT B3 ;  /* 0x0000000000037941 */ /* 0x000fea0003800200 */
.L_x_29:
[----:B------:R-:W-:Y:S02]  /*3e50*/  IMAD.IADD R22, R15, 0x1, R22 ;  /* 0x000000010f167824 */ /* 0x000fe400078e0216 */
[----:B------:R-:W-:Y:S01]  /*3e60*/  FADD R42, R42, R3 ;  /* 0x000000032a2a7221 */ /* 0x000fe20000000000 */
[----:B------:R-:W-:Y:S01]  /*3e70*/  IMAD.IADD R21, R14, 0x1, R21 ;  /* 0x000000010e157824 */ /* 0x000fe200078e0215 */
[----:B------:R-:W-:Y:S01]  /*3e80*/  BSSY.RECONVERGENT B3, `(.L_x_31) ;  /* 0x000002b000037945 */ /* 0x000fe20003800200 */
[----:B------:R-:W-:Y:S01]  /*3e90*/  LOP3.LUT R45, R22, 0xff, RZ, 0xc0, !PT ;  /* 0x000000ff162d7812 */ /* 0x000fe200078ec0ff */
[----:B------:R-:W-:Y:S02]  /*3ea0*/  FADD R39, -R39, R42 ;  /* 0x0000002a27277221 */ /* 0x000fe40000000100 */
[----:B------:R-:W-:Y:S02]  /*3eb0*/  LOP3.LUT R0, R21, 0xff, RZ, 0xc0, !PT ;  /* 0x000000ff15007812 */ /* 0x000fe400078ec0ff */
[-C--:B------:R-:W-:Y:S01]  /*3ec0*/  IADD3 R21, PT, PT, R37, R45.reuse, RZ ;  /* 0x0000002d25157210 */ /* 0x080fe20007ffe0ff */
[----:B------:R-:W-:Y:S01]  /*3ed0*/  IMAD.IADD R12, R24, 0x1, R45 ;  /* 0x00000001180c7824 */ /* 0x000fe200078e022d */
[----:B------:R-:W-:Y:S01]  /*3ee0*/  IADD3 R55, PT, PT, R35, R45, RZ ;  /* 0x0000002d23377210 */ /* 0x000fe20007ffe0ff */
[----:B------:R-:W-:-:S02]  /*3ef0*/  IMAD R0, R0, 0xa, R11 ;  /* 0x0000000a00007824 */ /* 0x000fc400078e020b */
[----:B------:R-:W-:Y:S02]  /*3f00*/  IMAD R51, R23, 0xa, R12 ;  /* 0x0000000a17337824 */ /* 0x000fe400078e020c */
[----:B------:R-:W-:Y:S02]  /*3f10*/  IMAD.IADD R22, R34, 0x1, R45 ;  /* 0x0000000122167824 */ /* 0x000fe400078e022d */
[----:B------:R-:W-:Y:S01]  /*3f20*/  IMAD R47, R38, 0xa, R21 ;  /* 0x0000000a262f7824 */ /* 0x000fe200078e0215 */
[----:B------:R-:W-:Y:S01]  /*3f30*/  IADD3 R51, PT, PT, R0, R51, RZ ;  /* 0x0000003300337210 */ /* 0x000fe20007ffe0ff */
[----:B------:R-:W-:Y:S02]  /*3f40*/  IMAD R53, R31, 0xa, R22 ;  /* 0x0000000a1f357824 */ /* 0x000fe400078e0216 */
[----:B------:R-:W-:Y:S01]  /*3f50*/  IMAD R55, R36, 0xa, R55 ;  /* 0x0000000a24377824 */ /* 0x000fe200078e0237 */
[----:B------:R-:W-:Y:S01]  /*3f60*/  I2F.U16 R22, R20 ;  /* 0x0000001400167306 */ /* 0x000fe20000101000 */
[C---:B------:R-:W-:Y:S01]  /*3f70*/  IMAD.IADD R21, R0.reuse, 0x1, R45 ;  /* 0x0000000100157824 */ /* 0x040fe200078e022d */
[----:B------:R-:W-:Y:S01]  /*3f80*/  LDS.U8 R51, [R51] ;  /* 0x0000000033337984 */ /* 0x000fe20000000000 */
[----:B------:R-:W-:-:S02]  /*3f90*/  IMAD.IADD R47, R0, 0x1, R47 ;  /* 0x00000001002f7824 */ /* 0x000fc400078e022f */
[C---:B------:R-:W-:Y:S02]  /*3fa0*/  IMAD.IADD R53, R0.reuse, 0x1, R53 ;  /* 0x0000000100357824 */ /* 0x040fe400078e0235 */
[----:B------:R-:W-:Y:S01]  /*3fb0*/  IMAD.IADD R55, R0, 0x1, R55 ;  /* 0x0000000100377824 */ /* 0x000fe200078e0237 */
[----:B------:R-:W-:Y:S01]  /*3fc0*/  LDS.U8 R21, [R21] ;  /* 0x0000000015157984 */ /* 0x000fe20000000000 */
[----:B------:R-:W-:-:S03]  /*3fd0*/  IMAD.MOV.U32 R45, RZ, RZ, 0x40a00000 ;  /* 0x40a00000ff2d7424 */ /* 0x000fc600078e00ff */
[----:B------:R-:W0:Y:S04]  /*3fe0*/  LDS.U8 R0, [R47] ;  /* 0x000000002f007984 */ /* 0x000e280000000000 */
[----:B------:R-:W-:Y:S04]  /*3ff0*/  LDS.U8 R53, [R53] ;  /* 0x0000000035357984 */ /* 0x000fe80000000000 */
[----:B------:R-:W1:Y:S01]  /*4000*/  LDS.U8 R55, [R55] ;  /* 0x0000000037377984 */ /* 0x000e620000000000 */
[----:B0-----:R-:W-:-:S04]  /*4010*/  IADD3 R0, PT, PT, R51, R0, R21 ;  /* 0x0000000033007210 */ /* 0x001fc80007ffe015 */
[----:B-1----:R-:W-:-:S04]  /*4020*/  IADD3 R0, PT, PT, R55, R53, R0 ;  /* 0x0000003537007210 */ /* 0x002fc80007ffe000 */
        /* <DEDUP_REMOVED lines=16> */
.L_x_32:
[----:B------:R-:W-:Y:S05]  /*4130*/  BSYNC.RECONVERGENT B3 ;  /* 0x0000000000037941 */ /* 0x000fea0003800200 */
.L_x_31:
[----:B------:R-:W-:Y:S01]  /*4140*/  IMAD.IADD R40, R15, 0x1, R40 ;  /* 0x000000010f287824 */ /* 0x000fe200078e0228 */
[----:B------:R-:W-:Y:S01]  /*4150*/  IADD3 R41, PT, PT, R14, R41, RZ ;  /* 0x000000290e297210 */ /* 0x000fe20007ffe0ff */
[----:B------:R-:W-:Y:S03]  /*4160*/  BSSY.RECONVERGENT B3, `(.L_x_33) ;  /* 0x000002c000037945 */ /* 0x000fe60003800200 */
[----:B------:R-:W-:Y:S02]  /*4170*/  LOP3.LUT R45, R40, 0xff, RZ, 0xc0, !PT ;  /* 0x000000ff282d7812 */ /* 0x000fe400078ec0ff */
[----:B------:R-:W-:Y:S02]  /*4180*/  LOP3.LUT R0, R41, 0xff, RZ, 0xc0, !PT ;  /* 0x000000ff29007812 */ /* 0x000fe400078ec0ff */
        /* <DEDUP_REMOVED lines=14> */
[----:B------:R-:W-:Y:S02]  /*4270*/  IMAD.IADD R51, R0, 0x1, R51 ;  /* 0x0000000100337824 */ /* 0x000fe400078e0233 */
[----:B------:R-:W-:Y:S01]  /*4280*/  IMAD.MOV.U32 R45, RZ, RZ, 0x40a00000 ;  /* 0x40a00000ff2d7424 */ /* 0x000fe200078e00ff */
[----:B------:R-:W0:Y:S04]  /*4290*/  LDS.U8 R12, [R12] ;  /* 0x000000000c0c7984 */ /* 0x000e280000000000 */
[----:B------:R-:W1:Y:S04]  /*42a0*/  LDS.U8 R47, [R47] ;  /* 0x000000002f2f7984 */ /* 0x000e680000000000 */
[----:B------:R-:W-:Y:S04]  /*42b0*/  LDS.U8 R51, [R51] ;  /* 0x0000000033337984 */ /* 0x000fe80000000000 */
[----:B------:R-:W2:Y:S01]  /*42c0*/  LDS.U8 R53, [R53] ;  /* 0x0000000035357984 */ /* 0x000ea20000000000 */
[----:B0-----:R-:W-:-:S02]  /*42d0*/  IADD3 R21, PT, PT, R12, R21, R20 ;  /* 0x000000150c157210 */ /* 0x001fc40007ffe014 */
[----:B-1----:R-:W-:Y:S01]  /*42e0*/  IADD3 R0, PT, PT, R47, R41, R12 ;  /* 0x000000292f007210 */ /* 0x002fe20007ffe00c */
[----:B------:R-:W-:-:S04]  /*42f0*/  FADD R41, RZ, R3 ;  /* 0x00000003ff297221 */ /* 0x000fc80000000000 */
[----:B------:R-:W-:Y:S01]  /*4300*/  FADD R20, -R22, R41 ;  /* 0x0000002916147221 */ /* 0x000fe20000000100 */
        /* <DEDUP_REMOVED lines=17> */
.L_x_34:
[----:B------:R-:W-:Y:S05]  /*4420*/  BSYNC.RECONVERGENT B3 ;  /* 0x0000000000037941 */ /* 0x000fea0003800200 */
.L_x_33:
[----:B------:R-:W-:Y:S01]  /*4430*/  IADD3 R44, PT, PT, R15, R44, RZ ;  /* 0x0000002c0f2c7210 */ /* 0x000fe20007ffe0ff */
[----:B------:R-:W-:Y:S02]  /*4440*/  IMAD.IADD R43, R14, 0x1, R43 ;  /* 0x000000010e2b7824 */ /* 0x000fe400078e022b */
[----:B------:R-:W-:Y:S01]  /*4450*/  FADD R3, R20, R3 ;  /* 0x0000000314037221 */ /* 0x000fe20000000000 */
[----:B------:R-:W-:Y:S01]  /*4460*/  BSSY.RECONVERGENT B3, `(.L_x_35) ;  /* 0x000002a000037945 */ /* 0x000fe20003800200 */
[----:B------:R-:W-:Y:S02]  /*4470*/  LOP3.LUT R41, R44, 0xff, RZ, 0xc0, !PT ;  /* 0x000000ff2c297812 */ /* 0x000fe400078ec0ff */
[----:B------:R-:W-:Y:S01]  /*4480*/  LOP3.LUT R0, R43, 0xff, RZ, 0xc0, !PT ;  /* 0x000000ff2b007812 */ /* 0x000fe200078ec0ff */
[----:B------:R-:W-:Y:S01]  /*4490*/  FADD R20, -R22, R3 ;  /* 0x0000000316147221 */ /* 0x000fe20000000100 */
[----:B------:R-:W-:Y:S01]  /*44a0*/  IADD3 R12, PT, PT, R24, R41, RZ ;  /* 0x00000029180c7210 */ /* 0x000fe20007ffe0ff */
[----:B------:R-:W-:-:S02]  /*44b0*/  IMAD.IADD R43, R37, 0x1, R41 ;  /* 0x00000001252b7824 */ /* 0x000fc400078e0229 */
[----:B------:R-:W-:Y:S02]  /*44c0*/  IMAD.IADD R40, R34, 0x1, R41 ;  /* 0x0000000122287824 */ /* 0x000fe400078e0229 */
[----:B------:R-:W-:Y:S02]  /*44d0*/  IMAD R0, R0, 0xa, R11 ;  /* 0x0000000a00007824 */ /* 0x000fe400078e020b */
[----:B------:R-:W-:Y:S02]  /*44e0*/  IMAD.IADD R51, R35, 0x1, R41 ;  /* 0x0000000123337824 */ /* 0x000fe400078e0229 */
[----:B------:R-:W-:Y:S02]  /*44f0*/  IMAD R43, R38, 0xa, R43 ;  /* 0x0000000a262b7824 */ /* 0x000fe400078e022b */
[----:B------:R-:W-:Y:S02]  /*4500*/  IMAD R45, R23, 0xa, R12 ;  /* 0x0000000a172d7824 */ /* 0x000fe400078e020c */
[----:B------:R-:W-:Y:S01]  /*4510*/  IMAD R47, R31, 0xa, R40 ;  /* 0x0000000a1f2f7824 */ /* 0x000fe200078e0228 */
[----:B------:R-:W-:Y:S01]  /*4520*/  IADD3 R40, PT, PT, R0, R41, RZ ;  /* 0x0000002900287210 */ /* 0x000fe20007ffe0ff */
[----:B------:R-:W-:-:S02]  /*4530*/  IMAD R51, R36, 0xa, R51 ;  /* 0x0000000a24337824 */ /* 0x000fc400078e0233 */
[----:B------:R-:W-:Y:S02]  /*4540*/  HFMA2 R41, -RZ, RZ, 2.3125, 0 ;  /* 0x40a00000ff297431 */ /* 0x000fe400000001ff */
[C---:B------:R-:W-:Y:S01]  /*4550*/  IMAD.IADD R43, R0.reuse, 0x1, R43 ;  /* 0x00000001002b7824 */ /* 0x040fe200078e022b */
[C---:B------:R-:W-:Y:S01]  /*4560*/  IADD3 R47, PT, PT, R0.reuse, R47, RZ ;  /* 0x0000002f002f7210 */ /* 0x040fe20007ffe0ff */
[C---:B------:R-:W-:Y:S01]  /*4570*/  IMAD.IADD R45, R0.reuse, 0x1, R45 ;  /* 0x00000001002d7824 */ /* 0x040fe200078e022d */
[----:B------:R-:W-:Y:S01]  /*4580*/  LDS.U8 R40, [R40] ;  /* 0x0000000028287984 */ /* 0x000fe20000000000 */
[----:B------:R-:W-:-:S03]  /*4590*/  IMAD.IADD R51, R0, 0x1, R51 ;  /* 0x0000000100337824 */ /* 0x000fc600078e0233 */
        /* <DEDUP_REMOVED lines=22> */
.L_x_36:
[----:B------:R-:W-:Y:S05]  /*4700*/  BSYNC.RECONVERGENT B3 ;  /* 0x0000000000037941 */ /* 0x000fea0003800200 */
.L_x_35:
[----:B------:R-:W-:Y:S02]  /*4710*/  IMAD.IADD R15, R15, 0x1, R50 ;  /* 0x000000010f0f7824 */ /* 0x000fe400078e0232 */
[----:B------:R-:W-:Y:S01]  /*4720*/  FADD R3, R20, R3 ;  /* 0x0000000314037221 */ /* 0x000fe20000000000 */
[----:B------:R-:W-:Y:S01]  /*4730*/  IMAD.IADD R14, R14, 0x1, R49 ;  /* 0x000000010e0e7824 */ /* 0x000fe200078e0231 */
[----:B------:R-:W-:Y:S01]  /*4740*/  BSSY.RECONVERGENT B3, `(.L_x_37) ;  /* 0x000002c000037945 */ /* 0x000fe20003800200 */
[----:B------:R-:W-:Y:S01]  /*4750*/  IMAD.MOV.U32 R41, RZ, RZ, 0x40a00000 ;  /* 0x40a00000ff297424 */ /* 0x000fe200078e00ff */
[----:B------:R-:W-:Y:S02]  /*4760*/  LOP3.LUT R15, R15, 0xff, RZ, 0xc0, !PT ;  /* 0x000000ff0f0f7812 */ /* 0x000fe400078ec0ff */
        /* <DEDUP_REMOVED lines=10> */
[----:B------:R-:W-:Y:S02]  /*4810*/  IMAD R35, R36, 0xa, R35 ;  /* 0x0000000a24237824 */ /* 0x000fe400078e0223 */
[C---:B------:R-:W-:Y:S01]  /*4820*/  IMAD.IADD R15, R14.reuse, 0x1, R15 ;  /* 0x000000010e0f7824 */ /* 0x040fe200078e020f */
[----:B------:R-:W-:Y:S01]  /*4830*/  LDS.U8 R23, [R23] ;  /* 0x0000000017177984 */ /* 0x000fe20000000000 */
[----:B------:R-:W-:-:S02]  /*4840*/  IMAD.IADD R37, R14, 0x1, R37 ;  /* 0x000000010e257824 */ /* 0x000fc400078e0225 */
[C---:B------:R-:W-:Y:S02]  /*4850*/  IMAD.IADD R31, R14.reuse, 0x1, R31 ;  /* 0x000000010e1f7824 */ /* 0x040fe400078e021f */
[----:B------:R-:W-:Y:S01]  /*4860*/  IMAD.IADD R35, R14, 0x1, R35 ;  /* 0x000000010e237824 */ /* 0x000fe200078e0223 */
[----:B------:R-:W-:Y:S04]  /*4870*/  LDS.U8 R15, [R15] ;  /* 0x000000000f0f7984 */ /* 0x000fe80000000000 */
[----:B------:R-:W0:Y:S04]  /*4880*/  LDS.U8 R0, [R37] ;  /* 0x0000000025007984 */ /* 0x000e280000000000 */
[----:B------:R-:W-:Y:S04]  /*4890*/  LDS.U8 R31, [R31] ;  /* 0x000000001f1f7984 */ /* 0x000fe80000000000 */
[----:B------:R-:W1:Y:S01]  /*48a0*/  LDS.U8 R35, [R35] ;  /* 0x0000000023237984 */ /* 0x000e620000000000 */
[----:B0-----:R-:W-:-:S02]  /*48b0*/  IADD3 R0, PT, PT, R23, R0, R15 ;  /* 0x0000000017007210 */ /* 0x001fc40007ffe00f */
[----:B------:R-:W-:-:S04]  /*48c0*/  IADD3 R15, PT, PT, R15, R40, R21 ;  /* 0x000000280f0f7210 */ /* 0x000fc80007ffe015 */
[----:B------:R-:W-:Y:S02]  /*48d0*/  LOP3.LUT R15, R15, 0xff, RZ, 0xc0, !PT ;  /* 0x000000ff0f0f7812 */ /* 0x000fe400078ec0ff */
        /* <DEDUP_REMOVED lines=11> */
[----:B------:R-:W-:Y:S01]  /*4990*/  FADD R14, -R22, R3 ;  /* 0x00000003160e7221 */ /* 0x000fe20000000100 */
[----:B0-----:R-:W-:Y:S06]  /*49a0*/  @!P0 BRA `(.L_x_38) ;  /* 0x0000000000148947 */ /* 0x001fec0003800000 */
[----:B------:R-:W-:Y:S01]  /*49b0*/  IMAD.MOV.U32 R0, RZ, RZ, R23 ;  /* 0x000000ffff007224 */ /* 0x000fe200078e0017 */
[----:B------:R-:W-:Y:S02]  /*49c0*/  MOV R3, 0x40a00000 ;  /* 0x40a0000000037802 */ /* 0x000fe40000000f00 */
[----:B------:R-:W-:-:S07]  /*49d0*/  MOV R12, 0x49f0 ;  /* 0x000049f0000c7802 */ /* 0x000fce0000000f00 */
[----:B------:R-:W-:Y:S05]  /*49e0*/  CALL.REL.NOINC `($__internal_3_$__cuda_sm3x_div_rn_noftz_f32_slowpath) ;  /* 0x0000001000fc7944 */ /* 0x000fea0003c00000 */
[----:B------:R-:W-:-:S07]  /*49f0*/  IMAD.MOV.U32 R31, RZ, RZ, R0 ;  /* 0x000000ffff1f7224 */ /* 0x000fce00078e0000 */
.L_x_38:
[----:B------:R-:W-:Y:S05]  /*4a00*/  BSYNC.RECONVERGENT B3 ;  /* 0x0000000000037941 */ /* 0x000fea0003800200 */
.L_x_37:
        /* <DEDUP_REMOVED lines=18> */
.L_x_40:
[----:B------:R-:W-:Y:S05]  /*4b30*/  BSYNC.RECONVERGENT B3 ;  /* 0x0000000000037941 */ /* 0x000fea0003800200 */
.L_x_39:
[----:B------:R-:W0:Y:S01]  /*4b40*/  LDC R15, c[0x3][0x64] ;  /* 0x00c01900ff0f7b82 */ /* 0x000e220000000800 */
[----:B------:R-:W-:Y:S01]  /*4b50*/  FADD R3, R14, R0 ;  /* 0x000000000e037221 */ /* 0x000fe20000000000 */
[----:B------:R-:W-:Y:S03]  /*4b60*/  BSSY.RECONVERGENT B3, `(.L_x_41) ;  /* 0x0000010000037945 */ /* 0x000fe60003800200 */
[----:B------:R-:W-:-:S04]  /*4b70*/  FADD R0, -R22, R3 ;  /* 0x0000000316007221 */ /* 0x000fc80000000100 */
[----:B------:R-:W-:Y:S01]  /*4b80*/  FADD R0, -R39, R0 ;  /* 0x0000000027007221 */ /* 0x000fe20000000100 */
[----:B0-----:R-:W0:Y:S08]  /*4b90*/  MUFU.RCP R12, R15 ;  /* 0x0000000f000c7308 */ /* 0x001e300000001000 */
[----:B------:R-:W1:Y:S01]  /*4ba0*/  FCHK P0, R0, R15 ;  /* 0x0000000f00007302 */ /* 0x000e620000000000 */
[----:B0-----:R-:W-:-:S04]  /*4bb0*/  FFMA R3, R12, -R15, 1 ;  /* 0x3f8000000c037423 */ /* 0x001fc8000000080f */
[----:B------:R-:W-:-:S04]  /*4bc0*/  FFMA R3, R12, R3, R12 ;  /* 0x000000030c037223 */ /* 0x000fc8000000000c */
[----:B------:R-:W-:-:S04]  /*4bd0*/  FFMA R12, R0, R3, RZ ;  /* 0x00000003000c7223 */ /* 0x000fc800000000ff */
[----:B------:R-:W-:-:S04]  /*4be0*/  FFMA R14, R12, -R15, R0 ;  /* 0x8000000f0c0e7223 */ /* 0x000fc80000000000 */
[----:B------:R-:W-:Y:S01]  /*4bf0*/  FFMA R3, R3, R14, R12 ;  /* 0x0000000e03037223 */ /* 0x000fe2000000000c */
[----:B-1----:R-:W-:Y:S06]  /*4c00*/  @!P0 BRA `(.L_x_42) ;  /* 0x0000000000148947 */ /* 0x002fec0003800000 */
[----:B------:R-:W0:Y:S01]  /*4c10*/  LDCU UR8, c[0x3][0x64] ;  /* 0x00c00c80ff0877ac */ /* 0x000e220008000800 */
[----:B------:R-:W-:Y:S02]  /*4c20*/  MOV R12, 0x4c50 ;  /* 0x00004c50000c7802 */ /* 0x000fe40000000f00 */
[----:B0-----:R-:W-:-:S07]  /*4c30*/  MOV R3, UR8 ;  /* 0x0000000800037c02 */ /* 0x001fce0008000f00 */
[----:B------:R-:W-:Y:S05]  /*4c40*/  CALL.REL.NOINC `($__internal_3_$__cuda_sm3x_div_rn_noftz_f32_slowpath) ;  /* 0x0000001000647944 */ /* 0x000fea0003c00000 */
[----:B------:R-:W-:-:S07]  /*4c50*/  IMAD.MOV.U32 R3, RZ, RZ, R0 ;  /* 0x000000ffff037224 */ /* 0x000fce00078e0000 */
.L_x_42:
[----:B------:R-:W-:Y:S05]  /*4c60*/  BSYNC.RECONVERGENT B3 ;  /* 0x0000000000037941 */ /* 0x000fea0003800200 */
.L_x_41:
[----:B------:R-:W-:Y:S02]  /*4c70*/  HFMA2 R15, -RZ, RZ, 3.7421875, 0 ;  /* 0x437c0000ff0f7431 */ /* 0x000fe400000001ff */
[----:B------:R-:W-:Y:S01]  /*4c80*/  IMAD.MOV.U32 R0, RZ, RZ, 0x3bbb989d ;  /* 0x3bbb989dff007424 */ /* 0x000fe200078e00ff */
[----:B------:R-:W-:Y:S03]  /*4c90*/  BSSY.RECONVERGENT B1, `(.L_x_43) ;  /* 0x0000015000017945 */ /* 0x000fe60003800200 */
[----:B------:R-:W-:-:S04]  /*4ca0*/  FFMA.SAT R0, R3, R0, 0.5 ;  /* 0x3f00000003007423 */ /* 0x000fc80000002000 */
[----:B------:R-:W-:-:S04]  /*4cb0*/  FFMA.RM R0, R0, R15, 12582913 ;  /* 0x4b40000100007423 */ /* 0x000fc8000000400f */
[C---:B------:R-:W-:Y:S01]  /*4cc0*/  FADD R12, R0.reuse, -12583039 ;  /* 0xcb40007f000c7421 */ /* 0x040fe20000000000 */
[----:B------:R-:W-:-:S03]  /*4cd0*/  IMAD.SHL.U32 R0, R0, 0x800000, RZ ;  /* 0x0080000000007824 */ /* 0x000fc600078e00ff */
[----:B------:R-:W-:-:S04]  /*4ce0*/  FFMA R12, R3, 1.4426950216293334961, -R12 ;  /* 0x3fb8aa3b030c7823 */ /* 0x000fc8000000080c */
[----:B------:R-:W-:-:S04]  /*4cf0*/  FFMA R12, R3, 1.925963033500011079e-08, R12 ;  /* 0x32a57060030c7823 */ /* 0x000fc8000000000c */
[----:B------:R-:W0:Y:S02]  /*4d00*/  MUFU.EX2 R3, R12 ;  /* 0x0000000c00037308 */ /* 0x000e240000000800 */
[----:B0-----:R-:W-:-:S04]  /*4d10*/  FFMA R15, R0, R3, 1 ;  /* 0x3f800000000f7423 */ /* 0x001fc80000000003 */
[----:B------:R-:W-:-:S05]  /*4d20*/  VIADD R0, R15, 0x1800000 ;  /* 0x018000000f007836 */ /* 0x000fca0000000000 */
[----:B------:R-:W-:-:S04]  /*4d30*/  LOP3.LUT R0, R0, 0x7f800000, RZ, 0xc0, !PT ;  /* 0x7f80000000007812 */ /* 0x000fc800078ec0ff */
[----:B------:R-:W-:-:S13]  /*4d40*/  ISETP.GT.U32.AND P0, PT, R0, 0x1ffffff, PT ;  /* 0x01ffffff0000780c */ /* 0x000fda0003f04070 */
[----:B------:R-:W-:Y:S05]  /*4d50*/  @P0 BRA `(.L_x_44) ;  /* 0x0000000000100947 */ /* 0x000fea0003800000 */
[----:B------:R-:W-:-:S07]  /*4d60*/  MOV R22, 0x4d80 ;  /* 0x00004d8000167802 */ /* 0x000fce0000000f00 */
[----:B------:R-:W-:Y:S05]  /*4d70*/  CALL.REL.NOINC `($__internal_1_$__cuda_sm20_rcp_rn_f32_slowpath) ;  /* 0x0000000800087944 */ /* 0x000fea0003c00000 */
[----:B------:R-:W-:Y:S01]  /*4d80*/  MOV R0, R12 ;  /* 0x0000000c00007202 */ /* 0x000fe20000000f00 */
[----:B------:R-:W-:Y:S06]  /*4d90*/  BRA `(.L_x_45) ;  /* 0x0000000000107947 */ /* 0x000fec0003800000 */
.L_x_44:
[----:B------:R-:W0:Y:S02]  /*4da0*/  MUFU.RCP R0, R15 ;  /* 0x0000000f00007308 */ /* 0x000e240000001000 */
[----:B0-----:R-:W-:-:S04]  /*4db0*/  FFMA R3, R15, R0, -1 ;  /* 0xbf8000000f037423 */ /* 0x001fc80000000000 */
[----:B------:R-:W-:-:S04]  /*4dc0*/  FADD.FTZ R3, -R3, -RZ ;  /* 0x800000ff03037221 */ /* 0x000fc80000010100 */
[----:B------:R-:W-:-:S07]  /*4dd0*/  FFMA R0, R0, R3, R0 ;  /* 0x0000000300007223 */ /* 0x000fce0000000000 */
.L_x_45:
[----:B------:R-:W-:Y:S05]  /*4de0*/  BSYNC.RECONVERGENT B1 ;  /* 0x0000000000017941 */ /* 0x000fea0003800200 */
.L_x_43:
[----:B------:R-:W-:Y:S01]  /*4df0*/  SHF.R.U32.HI R12, RZ, 0x2, R25 ;  /* 0x00000002ff0c7819 */ /* 0x000fe20000011619 */
[----:B------:R-:W-:Y:S01]  /*4e00*/  IMAD.SHL.U32 R3, R27, 0x10, RZ ;  /* 0x000000101b037824 */ /* 0x000fe200078e00ff */
[----:B------:R-:W-:Y:S01]  /*4e10*/  MOV R20, R29 ;  /* 0x0000001d00147202 */ /* 0x000fe20000000f00 */
[----:B------:R-:W-:Y:S01]  /*4e20*/  VIADD R30, R30, 0x10974f ;  /* 0x0010974f1e1e7836 */ /* 0x000fe20000000000 */
[----:B------:R-:W-:Y:S01]  /*4e30*/  LOP3.LUT R12, R12, R25, RZ, 0x3c, !PT ;  /* 0x000000190c0c7212 */ /* 0x000fe200078e3cff */
[----:B------:R-:W-:Y:S01]  /*4e40*/  IMAD.MOV.U32 R21, RZ, RZ, R26 ;  /* 0x000000ffff157224 */ /* 0x000fe200078e001a */
[----:B------:R-:W-:-:S03]  /*4e50*/  MOV R31, R28 ;  /* 0x0000001c001f7202 */ /* 0x000fc60000000f00 */
[C---:B------:R-:W-:Y:S01]  /*4e60*/  IMAD.SHL.U32 R14, R12.reuse, 0x2, RZ ;  /* 0x000000020c0e7824 */ /* 0x040fe200078e00ff */
[----:B------:R2:W-:Y:S04]  /*4e70*/  STG.E.64 desc[UR10][R32.64+0x8], R20 ;  /* 0x0000081420007986 */ /* 0x0005e8000c101b0a */
[----:B------:R-:W-:Y:S01]  /*4e80*/  LOP3.LUT R14, R12, R14, R3, 0x96, !PT ;  /* 0x0000000e0c0e7212 */ /* 0x000fe200078e9603 */
[----:B------:R-:W-:Y:S01]  /*4e90*/  HFMA2 R12, -RZ, RZ, 0.1171875, 0 ;  /* 0x2f800000ff0c7431 */ /* 0x000fe200000001ff */
[----:B------:R2:W-:Y:S02]  /*4ea0*/  STG.E.64 desc[UR10][R32.64], R30 ;  /* 0x0000001e20007986 */ /* 0x0005e4000c101b0a */
[----:B------:R-:W-:Y:S01]  /*4eb0*/  LOP3.LUT R15, R14, R27, RZ, 0x3c, !PT ;  /* 0x0000001b0e0f7212 */ /* 0x000fe200078e3cff */
[----:B------:R-:W-:-:S04]  /*4ec0*/  IMAD.MOV.U32 R14, RZ, RZ, R27 ;  /* 0x000000ffff0e7224 */ /* 0x000fc800078e001b */
[----:B------:R-:W-:Y:S01]  /*4ed0*/  IMAD.IADD R3, R15, 0x1, R30 ;  /* 0x000000010f037824 */ /* 0x000fe200078e021e */
[----:B------:R2:W-:Y:S04]  /*4ee0*/  STG.E.64 desc[UR10][R32.64+0x10], R14 ;  /* 0x0000100e20007986 */ /* 0x0005e8000c101b0a */
[----:B------:R-:W-:-:S05]  /*4ef0*/  I2FP.F32.U32 R3, R3 ;  /* 0x0000000300037245 */ /* 0x000fca0000201000 */
[----:B------:R-:W-:-:S05]  /*4f00*/  FFMA R3, R3, R12, 1.1641532182693481445e-10 ;  /* 0x2f00000003037423 */ /* 0x000fca000000000c */
[----:B------:R-:W-:-:S13]  /*4f10*/  FSETP.GEU.AND P0, PT, R3, R0, PT ;  /* 0x000000000300720b */ /* 0x000fda0003f0e000 */
[----:B--2---:R-:W-:Y:S05]  /*4f20*/  @P0 BRA `(.L_x_20) ;  /* 0x0000000000400947 */ /* 0x004fea0003800000 */
[----:B------:R-:W-:Y:S01]  /*4f30*/  IADD3 R14, P0, PT, R17, R2, RZ ;  /* 0x00000002110e7210 */ /* 0x000fe20007f1e0ff */
[C---:B------:R-:W-:Y:S02]  /*4f40*/  IMAD R3, R16.reuse, UR5, RZ ;  /* 0x0000000510037c24 */ /* 0x040fe4000f8e02ff */
[----:B------:R-:W-:Y:S02]  /*4f50*/  IMAD.SHL.U32 R13, R13, 0x8, RZ ;  /* 0x000000080d0d7824 */ /* 0x000fe400078e00ff */
[----:B------:R-:W-:Y:S02]  /*4f60*/  IMAD.X R15, RZ, RZ, R4, P0 ;  /* 0x000000ffff0f7224 */ /* 0x000fe400000e0604 */
[----:B------:R-:W-:-:S04]  /*4f70*/  IMAD.WIDE.U32 R14, R16, UR6, R14 ;  /* 0x00000006100e7c25 */ /* 0x000fc8000f8e000e */
[----:B------:R-:W-:Y:S01]  /*4f80*/  IMAD.IADD R3, R15, 0x1, R3 ;  /* 0x000000010f037824 */ /* 0x000fe200078e0203 */
[----:B------:R-:W-:-:S04]  /*4f90*/  SHF.L.U32 R0, R14, 0x5, RZ ;  /* 0x000000050e007819 */ /* 0x000fc800000006ff */
[----:B------:R-:W-:Y:S02]  /*4fa0*/  LOP3.LUT R13, R0, R13, RZ, 0xfc, !PT ;  /* 0x0000000d000d7212 */ /* 0x000fe400078efcff */
[----:B------:R-:W-:Y:S02]  /*4fb0*/  SHF.L.U64.HI R14, R14, 0x5, R3 ;  /* 0x000000050e0e7819 */ /* 0x000fe40000010203 */
[----:B------:R-:W-:-:S04]  /*4fc0*/  IADD3 R12, P0, PT, R13, UR16, RZ ;  /* 0x000000100d0c7c10 */ /* 0x000fc8000ff1e0ff */
[----:B------:R-:W-:-:S06]  /*4fd0*/  IADD3.X R13, PT, PT, R14, UR17, RZ, P0, !PT ;  /* 0x000000110e0d7c10 */ /* 0x000fcc00087fe4ff */
[----:B------:R-:W2:Y:S04]  /*4fe0*/  LDG.E.64 R12, desc[UR10][R12.64] ;  /* 0x0000000a0c0c7981 */ /* 0x000ea8000c1e1b00 */
[----:B------:R4:W-:Y:S01]  /*4ff0*/  STS.U8 [R18], R19 ;  /* 0x0000001312007388 */ /* 0x0009e20000000000 */
[----:B--2---:R-:W-:-:S04]  /*5000*/  IADD3 R14, P0, PT, R12, UR18, RZ ;  /* 0x000000120c0e7c10 */ /* 0x004fc8000ff1e0ff */
[----:B------:R-:W-:-:S05]  /*5010*/  IADD3.X R15, PT, PT, R13, UR19, RZ, P0, !PT ;  /* 0x000000130d0f7c10 */ /* 0x000fca00087fe4ff */
[----:B------:R4:W-:Y:S04]  /*5020*/  STG.E.U8 desc[UR10][R14.64], R19 ;  /* 0x000000130e007986 */ /* 0x0009e8000c10110a */
.L_x_20:
[----:B0-----:R-:W-:Y:S05]  /*5030*/  BSYNC.RECONVERGENT B0 ;  /* 0x0000000000007941 */ /* 0x001fea0003800200 */
.L_x_19:
[----:B------:R-:W-:Y:S05]  /*5040*/  BRA.U UP0, `(.L_x_46) ;  /* 0xffffffdd00707547 */ /* 0x000fea000b83ffff */
[----:B------:R-:W-:Y:S05]  /*5050*/  EXIT ;  /* 0x000000000000794d */ /* 0x000fea0003800000 */
        .weak           $__internal_0_$__cuda_sm20_div_s64
        .type           $__internal_0_$__cuda_sm20_div_s64,@function
        .size           $__internal_0_$__cuda_sm20_div_s64,($__internal_1_$__cuda_sm20_rcp_rn_f32_slowpath - $__internal_0_$__cuda_sm20_div_s64)
$__internal_0_$__cuda_sm20_div_s64:
[----:B------:R-:W0:Y:S01]  /*5060*/  LDCU.64 UR6, c[0x3][0x50] ;  /* 0x00c00a00ff0677ac */ /* 0x000e220008000a00 */
[----:B------:R-:W-:Y:S01]  /*5070*/  ISETP.GE.AND P3, PT, R3, RZ, PT ;  /* 0x000000ff0300720c */ /* 0x000fe20003f66270 */
[----:B0-----:R-:W-:Y:S02]  /*5080*/  UIADD3 UR4, UP1, UPT, URZ, -UR6, URZ ;  /* 0x80000006ff047290 */ /* 0x001fe4000ff3e0ff */
[----:B------:R-:W-:Y:S02]  /*5090*/  UISETP.GE.AND UP0, UPT, UR7, URZ, UPT ;  /* 0x000000ff0700728c */ /* 0x000fe4000bf06270 */
[----:B------:R-:W-:Y:S02]  /*50a0*/  UIADD3.X UR5, UPT, UPT, URZ, ~UR7, URZ, UP1, !UPT ;  /* 0x80000007ff057290 */ /* 0x000fe40008ffe4ff */
[----:B------:R-:W-:Y:S02]  /*50b0*/  USEL UR4, UR4, UR6, !UP0 ;  /* 0x0000000604047287 */ /* 0x000fe4000c000000 */
[----:B------:R-:W-:-:S09]  /*50c0*/  USEL UR5, UR5, UR7, !UP0 ;  /* 0x0000000705057287 */ /* 0x000fd2000c000000 */
[----:B------:R-:W0:Y:S08]  /*50d0*/  I2F.U64.RP R5, UR4 ;  /* 0x0000000400057d12 */ /* 0x000e300008309000 */
[----:B0-----:R-:W0:Y:S02]  /*50e0*/  MUFU.RCP R5, R5 ;  /* 0x0000000500057308 */ /* 0x001e240000001000 */
[----:B0-----:R-:W-:-:S06]  /*50f0*/  VIADD R12, R5, 0x1ffffffe ;  /* 0x1ffffffe050c7836 */ /* 0x001fcc0000000000 */
[----:B------:R-:W0:Y:S02]  /*5100*/  F2I.U64.TRUNC R12, R12 ;  /* 0x0000000c000c7311 */ /* 0x000e24000020d800 */
[----:B0-----:R-:W-:-:S04]  /*5110*/  IMAD.WIDE.U32 R14, R12, UR4, RZ ;  /* 0x000000040c0e7c25 */ /* 0x001fc8000f8e00ff */
[C---:B------:R-:W-:Y:S01]  /*5120*/  IMAD R9, R12.reuse, UR5, R15 ;  /* 0x000000050c097c24 */ /* 0x040fe2000f8e020f */
[----:B------:R-:W-:Y:S01]  /*5130*/  IADD3 R17, P0, PT, RZ, -R14, RZ ;  /* 0x8000000eff117210 */ /* 0x000fe20007f1e0ff */
[----:B------:R-:W-:Y:S02]  /*5140*/  IMAD.MOV.U32 R15, RZ, RZ, R12 ;  /* 0x000000ffff0f7224 */ /* 0x000fe400078e000c */
[----:B------:R-:W-:Y:S02]  /*5150*/  IMAD R9, R13, UR4, R9 ;  /* 0x000000040d097c24 */ /* 0x000fe4000f8e0209 */
[----:B------:R-:W-:-:S03]  /*5160*/  IMAD.HI.U32 R14, R12, R17, RZ ;  /* 0x000000110c0e7227 */ /* 0x000fc600078e00ff */
[----:B------:R-:W-:-:S05]  /*5170*/  IADD3.X R9, PT, PT, RZ, ~R9, RZ, P0, !PT ;  /* 0x80000009ff097210 */ /* 0x000fca00007fe4ff */
[----:B------:R-:W-:-:S04]  /*5180*/  IMAD.WIDE.U32 R14, P0, R12, R9, R14 ;  /* 0x000000090c0e7225 */ /* 0x000fc8000780000e */
[C---:B------:R-:W-:Y:S02]  /*5190*/  IMAD R19, R13.reuse, R9, RZ ;  /* 0x000000090d137224 */ /* 0x040fe400078e02ff */
[----:B------:R-:W-:-:S04]  /*51a0*/  IMAD.HI.U32 R14, P1, R13, R17, R14 ;  /* 0x000000110d0e7227 */ /* 0x000fc8000782000e */
[----:B------:R-:W-:Y:S01]  /*51b0*/  IMAD.HI.U32 R5, R13, R9, RZ ;  /* 0x000000090d057227 */ /* 0x000fe200078e00ff */
[----:B------:R-:W-:-:S03]  /*51c0*/  IADD3 R15, P2, PT, R19, R14, RZ ;  /* 0x0000000e130f7210 */ /* 0x000fc60007f5e0ff */
[----:B------:R-:W-:Y:S02]  /*51d0*/  IMAD.X R5, R5, 0x1, R13, P0 ;  /* 0x0000000105057824 */ /* 0x000fe400000e060d */
[----:B------:R-:W-:-:S03]  /*51e0*/  IMAD.WIDE.U32 R12, R15, UR4, RZ ;  /* 0x000000040f0c7c25 */ /* 0x000fc6000f8e00ff */
[----:B------:R-:W-:Y:S01]  /*51f0*/  IADD3.X R5, PT, PT, RZ, RZ, R5, P2, P1 ;  /* 0x000000ffff057210 */ /* 0x000fe200017e2405 */
[----:B------:R-:W-:Y:S01]  /*5200*/  IMAD R10, R15, UR5, R13 ;  /* 0x000000050f0a7c24 */ /* 0x000fe2000f8e020d */
[----:B------:R-:W-:Y:S02]  /*5210*/  IADD3 R9, P0, PT, RZ, -R12, RZ ;  /* 0x8000000cff097210 */ /* 0x000fe40007f1e0ff */
[----:B------:R-:W-:Y:S01]  /*5220*/  IADD3 R13, P4, PT, RZ, -R4, RZ ;  /* 0x80000004ff0d7210 */ /* 0x000fe20007f9e0ff */
[----:B------:R-:W-:Y:S02]  /*5230*/  IMAD R10, R5, UR4, R10 ;  /* 0x00000004050a7c24 */ /* 0x000fe4000f8e020a */
[----:B------:R-:W-:-:S03]  /*5240*/  IMAD.HI.U32 R14, R15, R9, RZ ;  /* 0x000000090f0e7227 */ /* 0x000fc600078e00ff */
[----:B------:R-:W-:-:S05]  /*5250*/  IADD3.X R10, PT, PT, RZ, ~R10, RZ, P0, !PT ;  /* 0x8000000aff0a7210 */ /* 0x000fca00007fe4ff */
[----:B------:R-:W-:-:S04]  /*5260*/  IMAD.WIDE.U32 R14, P0, R15, R10, R14 ;  /* 0x0000000a0f0e7225 */ /* 0x000fc8000780000e */
[C---:B------:R-:W-:Y:S02]  /*5270*/  IMAD R12, R5.reuse, R10, RZ ;  /* 0x0000000a050c7224 */ /* 0x040fe400078e02ff */
[----:B------:R-:W-:Y:S01]  /*5280*/  IMAD.HI.U32 R9, P1, R5, R9, R14 ;  /* 0x0000000905097227 */ /* 0x000fe2000782000e */
[----:B------:R-:W-:-:S03]  /*5290*/  SEL R14, R13, R4, !P3 ;  /* 0x000000040d0e7207 */ /* 0x000fc60005800000 */
[----:B------:R-:W-:Y:S01]  /*52a0*/  IMAD.HI.U32 R10, R5, R10, RZ ;  /* 0x0000000a050a7227 */ /* 0x000fe200078e00ff */
[----:B------:R-:W-:-:S03]  /*52b0*/  IADD3 R9, P2, PT, R12, R9, RZ ;  /* 0x000000090c097210 */ /* 0x000fc60007f5e0ff */
[----:B------:R-:W-:Y:S02]  /*52c0*/  IMAD.X R5, R10, 0x1, R5, P0 ;  /* 0x000000010a057824 */ /* 0x000fe400000e0605 */
[----:B------:R-:W-:Y:S02]  /*52d0*/  IMAD.X R12, RZ, RZ, ~R3, P4 ;  /* 0x000000ffff0c7224 */ /* 0x000fe400020e0e03 */
[----:B------:R-:W-:Y:S01]  /*52e0*/  IMAD.HI.U32 R4, R9, R14, RZ ;  /* 0x0000000e09047227 */ /* 0x000fe200078e00ff */
[----:B------:R-:W-:Y:S02]  /*52f0*/  IADD3.X R13, PT, PT, RZ, RZ, R5, P2, P1 ;  /* 0x000000ffff0d7210 */ /* 0x000fe400017e2405 */
[----:B------:R-:W-:Y:S02]  /*5300*/  SEL R12, R12, R3, !P3 ;  /* 0x000000030c0c7207 */ /* 0x000fe40005800000 */
[----:B------:R-:W-:Y:S02]  /*5310*/  MOV R5, RZ ;  /* 0x000000ff00057202 */ /* 0x000fe40000000f00 */
[----:B------:R-:W-:Y:S01]  /*5320*/  LOP3.LUT R3, R3, UR7, RZ, 0x3c, !PT ;  /* 0x0000000703037c12 */ /* 0x000fe2000f8e3cff */
[----:B------:R-:W-:-:S02]  /*5330*/  IMAD R15, R13, R12, RZ ;  /* 0x0000000c0d0f7224 */ /* 0x000fc400078e02ff */
[----:B------:R-:W-:-:S04]  /*5340*/  IMAD.WIDE.U32 R4, R9, R12, R4 ;  /* 0x0000000c09047225 */ /* 0x000fc800078e0004 */
[----:B------:R-:W-:-:S04]  /*5350*/  IMAD.HI.U32 R9, R13, R12, RZ ;  /* 0x0000000c0d097227 */ /* 0x000fc800078e00ff */
[----:B------:R-:W-:-:S04]  /*5360*/  IMAD.HI.U32 R4, P0, R13, R14, R4 ;  /* 0x0000000e0d047227 */ /* 0x000fc80007800004 */
[----:B------:R-:W-:Y:S01]  /*5370*/  IMAD.X R9, RZ, RZ, R9, P0 ;  /* 0x000000ffff097224 */ /* 0x000fe200000e0609 */
[----:B------:R-:W-:-:S05]  /*5380*/  IADD3 R13, P1, PT, R15, R4, RZ ;  /* 0x000000040f0d7210 */ /* 0x000fca0007f3e0ff */
[----:B------:R-:W-:-:S04]  /*5390*/  IMAD.WIDE.U32 R4, R13, UR4, RZ ;  /* 0x000000040d047c25 */ /* 0x000fc8000f8e00ff */
[----:B------:R-:W-:Y:S01]  /*53a0*/  IMAD.X R9, RZ, RZ, R9, P1 ;  /* 0x000000ffff097224 */ /* 0x000fe200008e0609 */
[----:B------:R-:W-:Y:S01]  /*53b0*/  IADD3 R14, P1, PT, -R4, R14, RZ ;  /* 0x0000000e040e7210 */ /* 0x000fe20007f3e1ff */
[C---:B------:R-:W-:Y:S01]  /*53c0*/  IMAD R10, R13.reuse, UR5, R5 ;  /* 0x000000050d0a7c24 */ /* 0x040fe2000f8e0205 */
[----:B------:R-:W-:Y:S02]  /*53d0*/  IADD3 R4, P2, PT, R13, 0x1, RZ ;  /* 0x000000010d047810 */ /* 0x000fe40007f5e0ff */
[----:B------:R-:W-:Y:S01]  /*53e0*/  ISETP.GE.U32.AND P0, PT, R14, UR4, PT ;  /* 0x000000040e007c0c */ /* 0x000fe2000bf06070 */
[----:B------:R-:W-:-:S05]  /*53f0*/  IMAD R10, R9, UR4, R10 ;  /* 0x00000004090a7c24 */ /* 0x000fca000f8e020a */
[----:B------:R-:W-:Y:S01]  /*5400*/  IADD3.X R15, PT, PT, ~R10, R12, RZ, P1, !PT ;  /* 0x0000000c0a0f7210 */ /* 0x000fe20000ffe5ff */
[----:B------:R-:W-:Y:S01]  /*5410*/  IMAD.X R10, RZ, RZ, R9, P2 ;  /* 0x000000ffff0a7224 */ /* 0x000fe200010e0609 */
[----:B------:R-:W-:Y:S02]  /*5420*/  IADD3 R5, P1, PT, R14, -UR4, RZ ;  /* 0x800000040e057c10 */ /* 0x000fe4000ff3e0ff */
[C---:B------:R-:W-:Y:S02]  /*5430*/  ISETP.GE.U32.AND.EX P0, PT, R15.reuse, UR5, PT, P0 ;  /* 0x000000050f007c0c */ /* 0x040fe4000bf06100 */
[----:B------:R-:W-:Y:S02]  /*5440*/  IADD3.X R12, PT, PT, R15, ~UR5, RZ, P1, !PT ;  /* 0x800000050f0c7c10 */ /* 0x000fe40008ffe4ff */
[----:B------:R-:W-:Y:S02]  /*5450*/  SEL R5, R5, R14, P0 ;  /* 0x0000000e05057207 */ /* 0x000fe40000000000 */
[----:B------:R-:W-:-:S02]  /*5460*/  SEL R13, R4, R13, P0 ;  /* 0x0000000d040d7207 */ /* 0x000fc40000000000 */
[----:B------:R-:W-:Y:S02]  /*5470*/  SEL R12, R12, R15, P0 ;  /* 0x0000000f0c0c7207 */ /* 0x000fe40000000000 */
[----:B------:R-:W-:Y:S02]  /*5480*/  ISETP.GE.U32.AND P1, PT, R5, UR4, PT ;  /* 0x0000000405007c0c */ /* 0x000fe4000bf26070 */
[----:B------:R-:W-:Y:S02]  /*5490*/  SEL R10, R10, R9, P0 ;  /* 0x000000090a0a7207 */ /* 0x000fe40000000000 */
[----:B------:R-:W-:Y:S02]  /*54a0*/  IADD3 R4, P2, PT, R13, 0x1, RZ ;  /* 0x000000010d047810 */ /* 0x000fe40007f5e0ff */
[----:B------:R-:W-:Y:S02]  /*54b0*/  ISETP.GE.U32.AND.EX P0, PT, R12, UR5, PT, P1 ;  /* 0x000000050c007c0c */ /* 0x000fe4000bf06110 */
[----:B------:R-:W-:Y:S01]  /*54c0*/  ISETP.GE.AND P1, PT, R3, RZ, PT ;  /* 0x000000ff0300720c */ /* 0x000fe20003f26270 */
[----:B------:R-:W-:Y:S01]  /*54d0*/  IMAD.X R5, RZ, RZ, R10, P2 ;  /* 0x000000ffff057224 */ /* 0x000fe200010e060a */
[----:B------:R-:W-:-:S04]  /*54e0*/  SEL R4, R4, R13, P0 ;  /* 0x0000000d04047207 */ /* 0x000fc80000000000 */
[----:B------:R-:W-:Y:S02]  /*54f0*/  SEL R5, R5, R10, P0 ;  /* 0x0000000a05057207 */ /* 0x000fe40000000000 */
[-C--:B------:R-:W-:Y:S02]  /*5500*/  IADD3 R9, P2, PT, RZ, -R4.reuse, RZ ;  /* 0x80000004ff097210 */ /* 0x080fe40007f5e0ff */
[----:B------:R-:W-:Y:S02]  /*5510*/  ISETP.NE.U32.AND P0, PT, RZ, UR6, PT ;  /* 0x00000006ff007c0c */ /* 0x000fe4000bf05070 */
[----:B------:R-:W-:Y:S02]  /*5520*/  IADD3.X R10, PT, PT, RZ, ~R5, RZ, P2, !PT ;  /* 0x80000005ff0a7210 */ /* 0x000fe400017fe4ff */
[----:B------:R-:W-:Y:S01]  /*5530*/  SEL R4, R9, R4, !P1 ;  /* 0x0000000409047207 */ /* 0x000fe20004800000 */
[----:B------:R-:W-:Y:S01]  /*5540*/  IMAD.MOV.U32 R9, RZ, RZ, 0x0 ;  /* 0x00000000ff097424 */ /* 0x000fe200078e00ff */
[----:B------:R-:W-:-:S02]  /*5550*/  ISETP.NE.AND.EX P0, PT, RZ, UR7, PT, P0 ;  /* 0x00000007ff007c0c */ /* 0x000fc4000bf05300 */
[----:B------:R-:W-:Y:S02]  /*5560*/  SEL R5, R10, R5, !P1 ;  /* 0x000000050a057207 */ /* 0x000fe40004800000 */
[----:B------:R-:W-:Y:S02]  /*5570*/  SEL R4, R4, 0xffffffff, P0 ;  /* 0xffffffff04047807 */ /* 0x000fe40000000000 */
[----:B------:R-:W-:Y:S01]  /*5580*/  SEL R5, R5, 0xffffffff, P0 ;  /* 0xffffffff05057807 */ /* 0x000fe20000000000 */
[----:B------:R-:W-:Y:S06]  /*5590*/  RET.REL.NODEC R8 `(_Z9pggkernelcP17curandStateXORWOWPlS1_Ph) ;  /* 0xffffffa808987950 */ /* 0x000fec0003c3ffff */
        .weak           $__internal_1_$__cuda_sm20_rcp_rn_f32_slowpath
        .type           $__internal_1_$__cuda_sm20_rcp_rn_f32_slowpath,@function
        .size           $__internal_1_$__cuda_sm20_rcp_rn_f32_slowpath,($__internal_2_$__cuda_sm20_rem_s64 - $__internal_1_$__cuda_sm20_rcp_rn_f32_slowpath)
$__internal_1_$__cuda_sm20_rcp_rn_f32_slowpath:
[----:B------:R-:W-:Y:S01]  /*55a0*/  IMAD.SHL.U32 R0, R15, 0x2, RZ ;  /* 0x000000020f007824 */ /* 0x000fe200078e00ff */
[----:B------:R-:W-:Y:S04]  /*55b0*/  BSSY.RECONVERGENT B2, `(.L_x_47) ;  /* 0x0000031000027945 */ /* 0x000fe80003800200 */
[----:B------:R-:W-:Y:S02]  /*55c0*/  SHF.R.U32.HI R20, RZ, 0x18, R0 ;  /* 0x00000018ff147819 */ /* 0x000fe40000011600 */
[----:B------:R-:W-:Y:S02]  /*55d0*/  MOV R0, R15 ;  /* 0x0000000f00007202 */ /* 0x000fe40000000f00 */
[----:B------:R-:W-:-:S13]  /*55e0*/  ISETP.NE.U32.AND P0, PT, R20, RZ, PT ;  /* 0x000000ff1400720c */ /* 0x000fda0003f05070 */
[----:B------:R-:W-:Y:S05]  /*55f0*/  @P0 BRA `(.L_x_48) ;  /* 0x0000000000280947 */ /* 0x000fea0003800000 */
[----:B------:R-:W-:-:S05]  /*5600*/  IMAD.SHL.U32 R3, R0, 0x2, RZ ;  /* 0x0000000200037824 */ /* 0x000fca00078e00ff */
[----:B------:R-:W-:-:S13]  /*5610*/  ISETP.NE.AND P0, PT, R3, RZ, PT ;  /* 0x000000ff0300720c */ /* 0x000fda0003f05270 */
[----:B------:R-:W-:Y:S01]  /*5620*/  @P0 FFMA R14, R0, 1.84467440737095516160e+19, RZ ;  /* 0x5f800000000e0823 */ /* 0x000fe200000000ff */
[----:B------:R-:W-:Y:S08]  /*5630*/  @!P0 MUFU.RCP R12, R0 ;  /* 0x00000000000c8308 */ /* 0x000ff00000001000 */
[----:B------:R-:W0:Y:S02]  /*5640*/  @P0 MUFU.RCP R3, R14 ;  /* 0x0000000e00030308 */ /* 0x000e240000001000 */
[----:B0-----:R-:W-:-:S04]  /*5650*/  @P0 FFMA R15, R14, R3, -1 ;  /* 0xbf8000000e0f0423 */ /* 0x001fc80000000003 */
[----:B------:R-:W-:-:S04]  /*5660*/  @P0 FADD.FTZ R20, -R15, -RZ ;  /* 0x800000ff0f140221 */ /* 0x000fc80000010100 */
[----:B------:R-:W-:-:S04]  /*5670*/  @P0 FFMA R3, R3, R20, R3 ;  /* 0x0000001403030223 */ /* 0x000fc80000000003 */
[----:B------:R-:W-:Y:S01]  /*5680*/  @P0 FFMA R12, R3, 1.84467440737095516160e+19, RZ ;  /* 0x5f800000030c0823 */ /* 0x000fe200000000ff */
[----:B------:R-:W-:Y:S06]  /*5690*/  BRA `(.L_x_49) ;  /* 0x0000000000887947 */ /* 0x000fec0003800000 */
.L_x_48:
[----:B------:R-:W-:-:S05]  /*56a0*/  VIADD R24, R20, 0xffffff03 ;  /* 0xffffff0314187836 */ /* 0x000fca0000000000 */
[----:B------:R-:W-:-:S13]  /*56b0*/  ISETP.GT.U32.AND P0, PT, R24, 0x1, PT ;  /* 0x000000011800780c */ /* 0x000fda0003f04070 */
[----:B------:R-:W-:Y:S05]  /*56c0*/  @P0 BRA `(.L_x_50) ;  /* 0x0000000000780947 */ /* 0x000fea0003800000 */
[----:B------:R-:W-:Y:S01]  /*56d0*/  LOP3.LUT R3, R0, 0x7fffff, RZ, 0xc0, !PT ;  /* 0x007fffff00037812 */ /* 0x000fe200078ec0ff */
[----:B------:R-:W-:-:S03]  /*56e0*/  HFMA2 R21, -RZ, RZ, 0, 1.78813934326171875e-07 ;  /* 0x00000003ff157431 */ /* 0x000fc600000001ff */
[----:B------:R-:W-:-:S04]  /*56f0*/  LOP3.LUT R3, R3, 0x3f800000, RZ, 0xfc, !PT ;  /* 0x3f80000003037812 */ /* 0x000fc800078efcff */
[----:B------:R-:W0:Y:S01]  /*5700*/  MUFU.RCP R12, R3 ;  /* 0x00000003000c7308 */ /* 0x000e220000001000 */
[----:B------:R-:W-:Y:S01]  /*5710*/  SHF.L.U32 R21, R21, R24, RZ ;  /* 0x0000001815157219 */ /* 0x000fe200000006ff */
[----:B0-----:R-:W-:-:S04]  /*5720*/  FFMA R14, R3, R12, -1 ;  /* 0xbf800000030e7423 */ /* 0x001fc8000000000c */
[----:B------:R-:W-:-:S04]  /*5730*/  FADD.FTZ R15, -R14, -RZ ;  /* 0x800000ff0e0f7221 */ /* 0x000fc80000010100 */
[CCC-:B------:R-:W-:Y:S01]  /*5740*/  FFMA.RM R14, R12.reuse, R15.reuse, R12.reuse ;  /* 0x0000000f0c0e7223 */ /* 0x1c0fe2000000400c */
[----:B------:R-:W-:-:S04]  /*5750*/  FFMA.RP R15, R12, R15, R12 ;  /* 0x0000000f0c0f7223 */ /* 0x000fc8000000800c */
[C---:B------:R-:W-:Y:S02]  /*5760*/  LOP3.LUT R12, R14.reuse, 0x7fffff, RZ, 0xc0, !PT ;  /* 0x007fffff0e0c7812 */ /* 0x040fe400078ec0ff */
[----:B------:R-:W-:Y:S02]  /*5770*/  FSETP.NEU.FTZ.AND P0, PT, R14, R15, PT ;  /* 0x0000000f0e00720b */ /* 0x000fe40003f1d000 */
[----:B------:R-:W-:Y:S02]  /*5780*/  LOP3.LUT R12, R12, 0x800000, RZ, 0xfc, !PT ;  /* 0x008000000c0c7812 */ /* 0x000fe400078efcff */
[----:B------:R-:W-:Y:S02]  /*5790*/  SEL R14, RZ, 0xffffffff, !P0 ;  /* 0xffffffffff0e7807 */ /* 0x000fe40004000000 */
[----:B------:R-:W-:-:S03]  /*57a0*/  LOP3.LUT R21, R21, R12, RZ, 0xc0, !PT ;  /* 0x0000000c15157212 */ /* 0x000fc600078ec0ff */
[----:B------:R-:W-:Y:S01]  /*57b0*/  IMAD.MOV R3, RZ, RZ, -R14 ;  /* 0x000000ffff037224 */ /* 0x000fe200078e0a0e */
[----:B------:R-:W-:-:S04]  /*57c0*/  SHF.R.U32.HI R21, RZ, R24, R21 ;  /* 0x00000018ff157219 */ /* 0x000fc80000011615 */
[----:B------:R-:W-:Y:S02]  /*57d0*/  LOP3.LUT P1, RZ, R3, R24, R12, 0xf8, !PT ;  /* 0x0000001803ff7212 */ /* 0x000fe4000782f80c */
[C---:B------:R-:W-:Y:S02]  /*57e0*/  LOP3.LUT P0, RZ, R21.reuse, 0x1, RZ, 0xc0, !PT ;  /* 0x0000000115ff7812 */ /* 0x040fe4000780c0ff */
[----:B------:R-:W-:-:S04]  /*57f0*/  LOP3.LUT P2, RZ, R21, 0x2, RZ, 0xc0, !PT ;  /* 0x0000000215ff7812 */ /* 0x000fc8000784c0ff */
[----:B------:R-:W-:Y:S02]  /*5800*/  PLOP3.LUT P0, PT, P0, P1, P2, 0xe0, 0x0 ;  /* 0x000000000000781c */ /* 0x000fe40000703c20 */
[----:B------:R-:W-:Y:S02]  /*5810*/  LOP3.LUT P1, RZ, R0, 0x7fffff, RZ, 0xc0, !PT ;  /* 0x007fffff00ff7812 */ /* 0x000fe4000782c0ff */
[----:B------:R-:W-:-:S05]  /*5820*/  SEL R3, RZ, 0x1, !P0 ;  /* 0x00000001ff037807 */ /* 0x000fca0004000000 */
[----:B------:R-:W-:-:S05]  /*5830*/  IMAD.MOV R3, RZ, RZ, -R3 ;  /* 0x000000ffff037224 */ /* 0x000fca00078e0a03 */
[----:B------:R-:W-:Y:S02]  /*5840*/  ISETP.GE.AND P0, PT, R3, RZ, PT ;  /* 0x000000ff0300720c */ /* 0x000fe40003f06270 */
[----:B------:R-:W-:-:S04]  /*5850*/  IADD3 R3, PT, PT, R20, -0xfc, RZ ;  /* 0xffffff0414037810 */ /* 0x000fc80007ffe0ff */
[----:B------:R-:W-:-:S07]  /*5860*/  SHF.R.U32.HI R3, RZ, R3, R12 ;  /* 0x00000003ff037219 */ /* 0x000fce000001160c */
[----:B------:R-:W-:-:S04]  /*5870*/  @!P0 VIADD R3, R3, 0x1 ;  /* 0x0000000103038836 */ /* 0x000fc80000000000 */
[----:B------:R-:W-:-:S05]  /*5880*/  @!P1 IMAD.SHL.U32 R3, R3, 0x2, RZ ;  /* 0x0000000203039824 */ /* 0x000fca00078e00ff */
[----:B------:R-:W-:Y:S01]  /*5890*/  LOP3.LUT R12, R3, 0x80000000, R0, 0xf8, !PT ;  /* 0x80000000030c7812 */ /* 0x000fe200078ef800 */
[----:B------:R-:W-:Y:S06]  /*58a0*/  BRA `(.L_x_49) ;  /* 0x0000000000047947 */ /* 0x000fec0003800000 */
.L_x_50:
[----:B------:R0:W1:Y:S02]  /*58b0*/  MUFU.RCP R12, R0 ;  /* 0x00000000000c7308 */ /* 0x0000640000001000 */
.L_x_49:
[----:B------:R-:W-:Y:S05]  /*58c0*/  BSYNC.RECONVERGENT B2 ;  /* 0x0000000000027941 */ /* 0x000fea0003800200 */
.L_x_47:
[----:B------:R-:W-:Y:S01]  /*58d0*/  MOV R14, R22 ;  /* 0x00000016000e7202 */ /* 0x000fe20000000f00 */
[----:B------:R-:W-:-:S04]  /*58e0*/  IMAD.MOV.U32 R15, RZ, RZ, 0x0 ;  /* 0x00000000ff0f7424 */ /* 0x000fc800078e00ff */
[----:B01----:R-:W-:Y:S05]  /*58f0*/  RET.REL.NODEC R14 `(_Z9pggkernelcP17curandStateXORWOWPlS1_Ph) ;  /* 0xffffffa40ec07950 */ /* 0x003fea0003c3ffff */
        .weak           $__internal_2_$__cuda_sm20_rem_s64
        .type           $__internal_2_$__cuda_sm20_rem_s64,@function
        .size           $__internal_2_$__cuda_sm20_rem_s64,($__internal_3_$__cuda_sm3x_div_rn_noftz_f32_slowpath - $__internal_2_$__cuda_sm20_rem_s64)
$__internal_2_$__cuda_sm20_rem_s64:
[----:B------:R-:W0:Y:S02]  /*5900*/  LDCU.64 UR6, c[0x3][0x50] ;  /* 0x00c00a00ff0677ac */ /* 0x000e240008000a00 */
        /* <DEDUP_REMOVED lines=26> */
[----:B------:R-:W-:Y:S01]  /*5ab0*/  ISETP.GE.AND P1, PT, R15, RZ, PT ;  /* 0x000000ff0f00720c */ /* 0x000fe20003f26270 */
[----:B------:R-:W-:Y:S01]  /*5ac0*/  IMAD R10, R5, UR4, R10 ;  /* 0x00000004050a7c24 */ /* 0x000fe2000f8e020a */
[----:B------:R-:W-:Y:S01]  /*5ad0*/  IADD3 R9, P4, PT, RZ, -R14, RZ ;  /* 0x8000000eff097210 */ /* 0x000fe20007f9e0ff */
[----:B------:R-:W-:-:S03]  /*5ae0*/  IMAD.HI.U32 R12, R13, R7, RZ ;  /* 0x000000070d0c7227 */ /* 0x000fc600078e00ff */
[----:B------:R-:W-:-:S05]  /*5af0*/  IADD3.X R10, PT, PT, RZ, ~R10, RZ, P0, !PT ;  /* 0x8000000aff0a7210 */ /* 0x000fca00007fe4ff */
[----:B------:R-:W-:-:S04]  /*5b00*/  IMAD.WIDE.U32 R12, P0, R13, R10, R12 ;  /* 0x0000000a0d0c7225 */ /* 0x000fc8000780000c */
[C---:B------:R-:W-:Y:S02]  /*5b10*/  IMAD R8, R5.reuse, R10, RZ ;  /* 0x0000000a05087224 */ /* 0x040fe400078e02ff */
[----:B------:R-:W-:Y:S01]  /*5b20*/  IMAD.HI.U32 R7, P2, R5, R7, R12 ;  /* 0x0000000705077227 */ /* 0x000fe2000784000c */
[----:B------:R-:W-:-:S03]  /*5b30*/  SEL R12, R9, R14, !P1 ;  /* 0x0000000e090c7207 */ /* 0x000fc60004800000 */
[----:B------:R-:W-:Y:S02]  /*5b40*/  HFMA2 R9, -RZ, RZ, 0, 0 ;  /* 0x00000000ff097431 */ /* 0x000fe400000001ff */
[----:B------:R-:W-:Y:S01]  /*5b50*/  IMAD.X R14, RZ, RZ, ~R15, P4 ;  /* 0x000000ffff0e7224 */ /* 0x000fe200020e0e0f */
[----:B------:R-:W-:Y:S01]  /*5b60*/  IADD3 R7, P3, PT, R8, R7, RZ ;  /* 0x0000000708077210 */ /* 0x000fe20007f7e0ff */
[----:B------:R-:W-:-:S03]  /*5b70*/  IMAD.HI.U32 R10, R5, R10, RZ ;  /* 0x0000000a050a7227 */ /* 0x000fc600078e00ff */
[----:B------:R-:W-:Y:S01]  /*5b80*/  SEL R14, R14, R15, !P1 ;  /* 0x0000000f0e0e7207 */ /* 0x000fe20004800000 */
[----:B------:R-:W-:-:S04]  /*5b90*/  IMAD.HI.U32 R8, R7, R12, RZ ;  /* 0x0000000c07087227 */ /* 0x000fc800078e00ff */
[----:B------:R-:W-:Y:S02]  /*5ba0*/  IMAD.X R5, R10, 0x1, R5, P0 ;  /* 0x000000010a057824 */ /* 0x000fe400000e0605 */
[----:B------:R-:W-:-:S03]  /*5bb0*/  IMAD.WIDE.U32 R8, R7, R14, R8 ;  /* 0x0000000e07087225 */ /* 0x000fc600078e0008 */
[----:B------:R-:W-:-:S05]  /*5bc0*/  IADD3.X R5, PT, PT, RZ, RZ, R5, P3, P2 ;  /* 0x000000ffff057210 */ /* 0x000fca0001fe4405 */
[C---:B------:R-:W-:Y:S02]  /*5bd0*/  IMAD R10, R5.reuse, R14, RZ ;  /* 0x0000000e050a7224 */ /* 0x040fe400078e02ff */
[----:B------:R-:W-:-:S04]  /*5be0*/  IMAD.HI.U32 R7, P0, R5, R12, R8 ;  /* 0x0000000c05077227 */ /* 0x000fc80007800008 */
[----:B------:R-:W-:Y:S01]  /*5bf0*/  IMAD.HI.U32 R5, R5, R14, RZ ;  /* 0x0000000e05057227 */ /* 0x000fe200078e00ff */
[----:B------:R-:W-:-:S03]  /*5c00*/  IADD3 R7, P2, PT, R10, R7, RZ ;  /* 0x000000070a077210 */ /* 0x000fc60007f5e0ff */
[----:B------:R-:W-:Y:S02]  /*5c10*/  IMAD.X R5, RZ, RZ, R5, P0 ;  /* 0x000000ffff057224 */ /* 0x000fe400000e0605 */
[----:B------:R-:W-:-:S04]  /*5c20*/  IMAD.WIDE.U32 R8, R7, UR4, RZ ;  /* 0x0000000407087c25 */ /* 0x000fc8000f8e00ff */
[----:B------:R-:W-:Y:S02]  /*5c30*/  IMAD.X R5, RZ, RZ, R5, P2 ;  /* 0x000000ffff057224 */ /* 0x000fe400010e0605 */
[----:B------:R-:W-:Y:S01]  /*5c40*/  IMAD R10, R7, UR5, R9 ;  /* 0x00000005070a7c24 */ /* 0x000fe2000f8e0209 */
[----:B------:R-:W-:-:S03]  /*5c50*/  IADD3 R9, P2, PT, -R8, R12, RZ ;  /* 0x0000000c08097210 */ /* 0x000fc60007f5e1ff */
[----:B------:R-:W-:Y:S01]  /*5c60*/  IMAD R5, R5, UR4, R10 ;  /* 0x0000000405057c24 */ /* 0x000fe2000f8e020a */
[----:B------:R-:W-:-:S04]  /*5c70*/  ISETP.GE.U32.AND P0, PT, R9, UR4, PT ;  /* 0x0000000409007c0c */ /* 0x000fc8000bf06070 */
[----:B------:R-:W-:Y:S02]  /*5c80*/  IADD3.X R8, PT, PT, ~R5, R14, RZ, P2, !PT ;  /* 0x0000000e05087210 */ /* 0x000fe400017fe5ff */
[----:B------:R-:W-:Y:S02]  /*5c90*/  IADD3 R10, P2, PT, R9, -UR4, RZ ;  /* 0x80000004090a7c10 */ /* 0x000fe4000ff5e0ff */
[C---:B------:R-:W-:Y:S02]  /*5ca0*/  ISETP.GE.U32.AND.EX P0, PT, R8.reuse, UR5, PT, P0 ;  /* 0x0000000508007c0c */ /* 0x040fe4000bf06100 */
[----:B------:R-:W-:Y:S02]  /*5cb0*/  IADD3.X R7, PT, PT, R8, ~UR5, RZ, P2, !PT ;  /* 0x8000000508077c10 */ /* 0x000fe400097fe4ff */
[----:B------:R-:W-:Y:S02]  /*5cc0*/  SEL R10, R10, R9, P0 ;  /* 0x000000090a0a7207 */ /* 0x000fe40000000000 */
[----:B------:R-:W-:-:S02]  /*5cd0*/  SEL R7, R7, R8, P0 ;  /* 0x0000000807077207 */ /* 0x000fc40000000000 */
[C---:B------:R-:W-:Y:S02]  /*5ce0*/  ISETP.GE.U32.AND P0, PT, R10.reuse, UR4, PT ;  /* 0x000000040a007c0c */ /* 0x040fe4000bf06070 */
[----:B------:R-:W-:Y:S02]  /*5cf0*/  IADD3 R5, P2, PT, R10, -UR4, RZ ;  /* 0x800000040a057c10 */ /* 0x000fe4000ff5e0ff */
[C---:B------:R-:W-:Y:S02]  /*5d00*/  ISETP.GE.U32.AND.EX P0, PT, R7.reuse, UR5, PT, P0 ;  /* 0x0000000507007c0c */ /* 0x040fe4000bf06100 */
[----:B------:R-:W-:Y:S02]  /*5d10*/  IADD3.X R8, PT, PT, R7, ~UR5, RZ, P2, !PT ;  /* 0x8000000507087c10 */ /* 0x000fe400097fe4ff */
[----:B------:R-:W-:Y:S02]  /*5d20*/  SEL R5, R5, R10, P0 ;  /* 0x0000000a05057207 */ /* 0x000fe40000000000 */
[----:B------:R-:W-:-:S02]  /*5d30*/  SEL R8, R8, R7, P0 ;  /* 0x0000000708087207 */ /* 0x000fc40000000000 */
[-C--:B------:R-:W-:Y:S02]  /*5d40*/  IADD3 R10, P2, PT, RZ, -R5.reuse, RZ ;  /* 0x80000005ff0a7210 */ /* 0x080fe40007f5e0ff */
[----:B------:R-:W-:Y:S02]  /*5d50*/  ISETP.NE.U32.AND P0, PT, RZ, UR6, PT ;  /* 0x00000006ff007c0c */ /* 0x000fe4000bf05070 */
[----:B------:R-:W-:Y:S01]  /*5d60*/  SEL R5, R10, R5, !P1 ;  /* 0x000000050a057207 */ /* 0x000fe20004800000 */
[----:B------:R-:W-:Y:S01]  /*5d70*/  IMAD.X R7, RZ, RZ, ~R8, P2 ;  /* 0x000000ffff077224 */ /* 0x000fe200010e0e08 */
[----:B------:R-:W-:-:S04]  /*5d80*/  ISETP.NE.AND.EX P0, PT, RZ, UR7, PT, P0 ;  /* 0x00000007ff007c0c */ /* 0x000fc8000bf05300 */
[----:B------:R-:W-:Y:S01]  /*5d90*/  SEL R8, R7, R8, !P1 ;  /* 0x0000000807087207 */ /* 0x000fe20004800000 */
[----:B------:R-:W-:Y:S01]  /*5da0*/  IMAD.MOV.U32 R7, RZ, RZ, 0x0 ;  /* 0x00000000ff077424 */ /* 0x000fe200078e00ff */
[----:B------:R-:W-:Y:S02]  /*5db0*/  SEL R5, R5, 0xffffffff, P0 ;  /* 0xffffffff05057807 */ /* 0x000fe40000000000 */
[----:B------:R-:W-:Y:S01]  /*5dc0*/  SEL R8, R8, 0xffffffff, P0 ;  /* 0xffffffff08087807 */ /* 0x000fe20000000000 */
[----:B------:R-:W-:Y:S06]  /*5dd0*/  RET.REL.NODEC R6 `(_Z9pggkernelcP17curandStateXORWOWPlS1_Ph) ;  /* 0xffffffa006887950 */ /* 0x000fec0003c3ffff */
        .weak           $__internal_3_$__cuda_sm3x_div_rn_noftz_f32_slowpath
        .type           $__internal_3_$__cuda_sm3x_div_rn_noftz_f32_slowpath,@function
        .size           $__internal_3_$__cuda_sm3x_div_rn_noftz_f32_slowpath,(.L_x_76 - $__internal_3_$__cuda_sm3x_div_rn_noftz_f32_slowpath)
$__internal_3_$__cuda_sm3x_div_rn_noftz_f32_slowpath:
[----:B------:R-:W-:Y:S01]  /*5de0*/  SHF.R.U32.HI R46, RZ, 0x17, R3 ;  /* 0x00000017ff2e7819 */ /* 0x000fe20000011603 */
[----:B------:R-:W-:Y:S01]  /*5df0*/  BSSY.RECONVERGENT B1, `(.L_x_51) ;  /* 0x0000064000017945 */ /* 0x000fe20003800200 */
[----:B------:R-:W-:Y:S02]  /*5e00*/  SHF.R.U32.HI R51, RZ, 0x17, R0 ;  /* 0x00000017ff337819 */ /* 0x000fe40000011600 */
[----:B------:R-:W-:Y:S02]  /*5e10*/  LOP3.LUT R46, R46, 0xff, RZ, 0xc0, !PT ;  /* 0x000000ff2e2e7812 */ /* 0x000fe400078ec0ff */
[----:B------:R-:W-:Y:S02]  /*5e20*/  LOP3.LUT R51, R51, 0xff, RZ, 0xc0, !PT ;  /* 0x000000ff33337812 */ /* 0x000fe400078ec0ff */
[----:B------:R-:W-:-:S03]  /*5e30*/  IADD3 R47, PT, PT, R46, -0x1, RZ ;  /* 0xffffffff2e2f7810 */ /* 0x000fc60007ffe0ff */
[----:B------:R-:W-:Y:S01]  /*5e40*/  VIADD R52, R51, 0xffffffff ;  /* 0xffffffff33347836 */ /* 0x000fe20000000000 */
[----:B------:R-:W-:-:S04]  /*5e50*/  ISETP.GT.U32.AND P0, PT, R47, 0xfd, PT ;  /* 0x000000fd2f00780c */ /* 0x000fc80003f04070 */
[----:B------:R-:W-:-:S13]  /*5e60*/  ISETP.GT.U32.OR P0, PT, R52, 0xfd, P0 ;  /* 0x000000fd3400780c */ /* 0x000fda0000704470 */
[----:B------:R-:W-:Y:S01]  /*5e70*/  @!P0 IMAD.MOV.U32 R47, RZ, RZ, RZ ;  /* 0x000000ffff2f8224 */ /* 0x000fe200078e00ff */
[----:B------:R-:W-:Y:S06]  /*5e80*/  @!P0 BRA `(.L_x_52) ;  /* 0x0000000000648947 */ /* 0x000fec0003800000 */
[----:B------:R-:W-:Y:S02]  /*5e90*/  FSETP.GTU.FTZ.AND P0, PT, |R0|, +INF , PT ;  /* 0x7f8000000000780b */ /* 0x000fe40003f1c200 */
[----:B------:R-:W-:-:S04]  /*5ea0*/  FSETP.GTU.FTZ.AND P1, PT, |R3|, +INF , PT ;  /* 0x7f8000000300780b */ /* 0x000fc80003f3c200 */
[----:B------:R-:W-:-:S13]  /*5eb0*/  PLOP3.LUT P0, PT, P0, P1, PT, 0xf8, 0x8f ;  /* 0x00000000008f781c */ /* 0x000fda0000703f70 */
[----:B------:R-:W-:Y:S05]  /*5ec0*/  @P0 BRA `(.L_x_53) ;  /* 0x0000000400540947 */ /* 0x000fea0003800000 */
[----:B------:R-:W-:-:S13]  /*5ed0*/  LOP3.LUT P0, RZ, R3, 0x7fffffff, R0, 0xc8, !PT ;  /* 0x7fffffff03ff7812 */ /* 0x000fda000780c800 */
[----:B------:R-:W-:Y:S05]  /*5ee0*/  @!P0 BRA `(.L_x_54) ;  /* 0x0000000400448947 */ /* 0x000fea0003800000 */
[C---:B------:R-:W-:Y:S02]  /*5ef0*/  FSETP.NEU.FTZ.AND P1, PT, |R0|.reuse, +INF , PT ;  /* 0x7f8000000000780b */ /* 0x040fe40003f3d200 */
[----:B------:R-:W-:Y:S02]  /*5f00*/  FSETP.NEU.FTZ.AND P2, PT, |R3|, +INF , PT ;  /* 0x7f8000000300780b */ /* 0x000fe40003f5d200 */
[----:B------:R-:W-:-:S11]  /*5f10*/  FSETP.NEU.FTZ.AND P0, PT, |R0|, +INF , PT ;  /* 0x7f8000000000780b */ /* 0x000fd60003f1d200 */
[----:B------:R-:W-:Y:S05]  /*5f20*/  @!P2 BRA !P1, `(.L_x_54) ;  /* 0x000000040034a947 */ /* 0x000fea0004800000 */
[----:B------:R-:W-:-:S04]  /*5f30*/  LOP3.LUT P1, RZ, R0, 0x7fffffff, RZ, 0xc0, !PT ;  /* 0x7fffffff00ff7812 */ /* 0x000fc8000782c0ff */
[----:B------:R-:W-:-:S13]  /*5f40*/  PLOP3.LUT P1, PT, P2, P1, PT, 0x2f, 0xf2 ;  /* 0x0000000000f2781c */ /* 0x000fda0001722577 */
[----:B------:R-:W-:Y:S05]  /*5f50*/  @P1 BRA `(.L_x_55) ;  /* 0x0000000400201947 */ /* 0x000fea0003800000 */
[----:B------:R-:W-:-:S04]  /*5f60*/  LOP3.LUT P1, RZ, R3, 0x7fffffff, RZ, 0xc0, !PT ;  /* 0x7fffffff03ff7812 */ /* 0x000fc8000782c0ff */
[----:B------:R-:W-:-:S13]  /*5f70*/  PLOP3.LUT P0, PT, P0, P1, PT, 0x2f, 0xf2 ;  /* 0x0000000000f2781c */ /* 0x000fda0000702577 */
[----:B------:R-:W-:Y:S05]  /*5f80*/  @P0 BRA `(.L_x_56) ;  /* 0x0000000400080947 */ /* 0x000fea0003800000 */
[----:B------:R-:W-:-:S04]  /*5f90*/  IADD3 R47, PT, PT, R51, -0x1, RZ ;  /* 0xffffffff332f7810 */ /* 0x000fc80007ffe0ff */
[----:B------:R-:W-:Y:S01]  /*5fa0*/  ISETP.GE.AND P0, PT, R47, RZ, PT ;  /* 0x000000ff2f00720c */ /* 0x000fe20003f06270 */
[----:B------:R-:W-:-:S05]  /*5fb0*/  VIADD R47, R46, 0xffffffff ;  /* 0xffffffff2e2f7836 */ /* 0x000fca0000000000 */
[----:B------:R-:W-:-:S07]  /*5fc0*/  ISETP.GE.AND P1, PT, R47, RZ, PT ;  /* 0x000000ff2f00720c */ /* 0x000fce0003f26270 */
[----:B------:R-:W-:Y:S01]  /*5fd0*/  @P0 IMAD.MOV.U32 R47, RZ, RZ, RZ ;  /* 0x000000ffff2f0224 */ /* 0x000fe200078e00ff */
[----:B------:R-:W-:Y:S01]  /*5fe0*/  @!P0 MOV R47, 0xffffffc0 ;  /* 0xffffffc0002f8802 */ /* 0x000fe20000000f00 */
[----:B------:R-:W-:-:S04]  /*5ff0*/  @!P0 FFMA R0, R0, 1.84467440737095516160e+19, RZ ;  /* 0x5f80000000008823 */ /* 0x000fc800000000ff */
[----:B------:R-:W-:Y:S01]  /*6000*/  @!P1 FFMA R3, R3, 1.84467440737095516160e+19, RZ ;  /* 0x5f80000003039823 */ /* 0x000fe200000000ff */
[----:B------:R-:W-:-:S07]  /*6010*/  @!P1 VIADD R47, R47, 0x40 ;  /* 0x000000402f2f9836 */ /* 0x000fce0000000000 */
.L_x_52:
[----:B------:R-:W-:Y:S01]  /*6020*/  LEA R52, R46, 0xc0800000, 0x17 ;  /* 0xc08000002e347811 */ /* 0x000fe200078eb8ff */
[----:B------:R-:W-:Y:S01]  /*6030*/  BSSY.RECONVERGENT B2, `(.L_x_57) ;  /* 0x0000036000027945 */ /* 0x000fe20003800200 */
[----:B------:R-:W-:-:S03]  /*6040*/  IADD3 R51, PT, PT, R51, -0x7f, RZ ;  /* 0xffffff8133337810 */ /* 0x000fc60007ffe0ff */
[----:B------:R-:W-:Y:S02]  /*6050*/  IMAD.IADD R55, R3, 0x1, -R52 ;  /* 0x0000000103377824 */ /* 0x000fe400078e0a34 */
[----:B------:R-:W-:Y:S02]  /*6060*/  IMAD R0, R51, -0x800000, R0 ;  /* 0xff80000033007824 */ /* 0x000fe400078e0200 */
[----:B------:R-:W0:Y:S01]  /*6070*/  MUFU.RCP R52, R55 ;  /* 0x0000003700347308 */ /* 0x000e220000001000 */
[----:B------:R-:W-:-:S04]  /*6080*/  FADD.FTZ R3, -R55, -RZ ;  /* 0x800000ff37037221 */ /* 0x000fc80000010100 */
[----:B0-----:R-:W-:-:S04]  /*6090*/  FFMA R53, R52, R3, 1 ;  /* 0x3f80000034357423 */ /* 0x001fc80000000003 */
[----:B------:R-:W-:-:S04]  /*60a0*/  FFMA R53, R52, R53, R52 ;  /* 0x0000003534357223 */ /* 0x000fc80000000034 */
[----:B------:R-:W-:-:S04]  /*60b0*/  FFMA R52, R0, R53, RZ ;  /* 0x0000003500347223 */ /* 0x000fc800000000ff */
[----:B------:R-:W-:-:S04]  /*60c0*/  FFMA R54, R3, R52, R0 ;  /* 0x0000003403367223 */ /* 0x000fc80000000000 */
[----:B------:R-:W-:Y:S01]  /*60d0*/  FFMA R54, R53, R54, R52 ;  /* 0x0000003635367223 */ /* 0x000fe20000000034 */
[----:B------:R-:W-:-:S03]  /*60e0*/  IADD3 R52, PT, PT, R51, 0x7f, -R46 ;  /* 0x0000007f33347810 */ /* 0x000fc60007ffe82e */
[----:B------:R-:W-:Y:S02]  /*60f0*/  FFMA R3, R3, R54, R0 ;  /* 0x0000003603037223 */ /* 0x000fe40000000000 */
[----:B------:R-:W-:Y:S02]  /*6100*/  IMAD.IADD R47, R52, 0x1, R47 ;  /* 0x00000001342f7824 */ /* 0x000fe400078e022f */
[----:B------:R-:W-:-:S05]  /*6110*/  FFMA R0, R53, R3, R54 ;  /* 0x0000000335007223 */ /* 0x000fca0000000036 */
[----:B------:R-:W-:-:S04]  /*6120*/  SHF.R.U32.HI R46, RZ, 0x17, R0 ;  /* 0x00000017ff2e7819 */ /* 0x000fc80000011600 */
[----:B------:R-:W-:-:S05]  /*6130*/  LOP3.LUT R46, R46, 0xff, RZ, 0xc0, !PT ;  /* 0x000000ff2e2e7812 */ /* 0x000fca00078ec0ff */
[----:B------:R-:W-:-:S05]  /*6140*/  IMAD.IADD R46, R46, 0x1, R47 ;  /* 0x000000012e2e7824 */ /* 0x000fca00078e022f */
[----:B------:R-:W-:-:S04]  /*6150*/  IADD3 R51, PT, PT, R46, -0x1, RZ ;  /* 0xffffffff2e337810 */ /* 0x000fc80007ffe0ff */
[----:B------:R-:W-:-:S13]  /*6160*/  ISETP.GE.U32.AND P0, PT, R51, 0xfe, PT ;  /* 0x000000fe3300780c */ /* 0x000fda0003f06070 */
[----:B------:R-:W-:Y:S05]  /*6170*/  @!P0 BRA `(.L_x_58) ;  /* 0x0000000000808947 */ /* 0x000fea0003800000 */
[----:B------:R-:W-:-:S13]  /*6180*/  ISETP.GT.AND P0, PT, R46, 0xfe, PT ;  /* 0x000000fe2e00780c */ /* 0x000fda0003f04270 */
[----:B------:R-:W-:Y:S05]  /*6190*/  @P0 BRA `(.L_x_59) ;  /* 0x00000000006c0947 */ /* 0x000fea0003800000 */
[----:B------:R-:W-:-:S13]  /*61a0*/  ISETP.GE.AND P0, PT, R46, 0x1, PT ;  /* 0x000000012e00780c */ /* 0x000fda0003f06270 */
[----:B------:R-:W-:Y:S05]  /*61b0*/  @P0 BRA `(.L_x_60) ;  /* 0x0000000000740947 */ /* 0x000fea0003800000 */
[----:B------:R-:W-:Y:S02]  /*61c0*/  ISETP.GE.AND P0, PT, R46, -0x18, PT ;  /* 0xffffffe82e00780c */ /* 0x000fe40003f06270 */
[----:B------:R-:W-:-:S11]  /*61d0*/  LOP3.LUT R0, R0, 0x80000000, RZ, 0xc0, !PT ;  /* 0x8000000000007812 */ /* 0x000fd600078ec0ff */
[----:B------:R-:W-:Y:S05]  /*61e0*/  @!P0 BRA `(.L_x_60) ;  /* 0x0000000000688947 */ /* 0x000fea0003800000 */
[CCC-:B------:R-:W-:Y:S01]  /*61f0*/  FFMA.RZ R47, R53.reuse, R3.reuse, R54.reuse ;  /* 0x00000003352f7223 */ /* 0x1c0fe2000000c036 */
[CCC-:B------:R-:W-:Y:S01]  /*6200*/  FFMA.RP R51, R53.reuse, R3.reuse, R54.reuse ;  /* 0x0000000335337223 */ /* 0x1c0fe20000008036 */
[----:B------:R-:W-:Y:S01]  /*6210*/  FFMA.RM R54, R53, R3, R54 ;  /* 0x0000000335367223 */ /* 0x000fe20000004036 */
[C---:B------:R-:W-:Y:S01]  /*6220*/  VIADD R3, R46.reuse, 0x20 ;  /* 0x000000202e037836 */ /* 0x040fe20000000000 */
[C---:B------:R-:W-:Y:S02]  /*6230*/  ISETP.NE.AND P2, PT, R46.reuse, RZ, PT ;  /* 0x000000ff2e00720c */ /* 0x040fe40003f45270 */
[----:B------:R-:W-:Y:S02]  /*6240*/  LOP3.LUT R47, R47, 0x7fffff, RZ, 0xc0, !PT ;  /* 0x007fffff2f2f7812 */ /* 0x000fe400078ec0ff */
[----:B------:R-:W-:Y:S02]  /*6250*/  ISETP.NE.AND P1, PT, R46, RZ, PT ;  /* 0x000000ff2e00720c */ /* 0x000fe40003f25270 */
[----:B------:R-:W-:-:S02]  /*6260*/  LOP3.LUT R52, R47, 0x800000, RZ, 0xfc, !PT ;  /* 0x008000002f347812 */ /* 0x000fc400078efcff */
[----:B------:R-:W-:Y:S02]  /*6270*/  IADD3 R46, PT, PT, -R46, RZ, RZ ;  /* 0x000000ff2e2e7210 */ /* 0x000fe40007ffe1ff */
[----:B------:R-:W-:Y:S02]  /*6280*/  SHF.L.U32 R3, R52, R3, RZ ;  /* 0x0000000334037219 */ /* 0x000fe400000006ff */
[----:B------:R-:W-:Y:S02]  /*6290*/  FSETP.NEU.FTZ.AND P0, PT, R51, R54, PT ;  /* 0x000000363300720b */ /* 0x000fe40003f1d000 */
[----:B------:R-:W-:Y:S02]  /*62a0*/  SEL R47, R46, RZ, P2 ;  /* 0x000000ff2e2f7207 */ /* 0x000fe40001000000 */
[----:B------:R-:W-:Y:S02]  /*62b0*/  ISETP.NE.AND P1, PT, R3, RZ, P1 ;  /* 0x000000ff0300720c */ /* 0x000fe40000f25270 */
[----:B------:R-:W-:-:S02]  /*62c0*/  SHF.R.U32.HI R52, RZ, R47, R52 ;  /* 0x0000002fff347219 */ /* 0x000fc40000011634 */
[----:B------:R-:W-:Y:S02]  /*62d0*/  PLOP3.LUT P0, PT, P0, P1, PT, 0xf8, 0x8f ;  /* 0x00000000008f781c */ /* 0x000fe40000703f70 */
[----:B------:R-:W-:Y:S02]  /*62e0*/  SHF.R.U32.HI R46, RZ, 0x1, R52 ;  /* 0x00000001ff2e7819 */ /* 0x000fe40000011634 */
[----:B------:R-:W-:-:S04]  /*62f0*/  SEL R3, RZ, 0x1, !P0 ;  /* 0x00000001ff037807 */ /* 0x000fc80004000000 */
[----:B------:R-:W-:-:S04]  /*6300*/  LOP3.LUT R3, R3, 0x1, R46, 0xf8, !PT ;  /* 0x0000000103037812 */ /* 0x000fc800078ef82e */
[----:B------:R-:W-:-:S05]  /*6310*/  LOP3.LUT R3, R3, R52, RZ, 0xc0, !PT ;  /* 0x0000003403037212 */ /* 0x000fca00078ec0ff */
[----:B------:R-:W-:-:S05]  /*6320*/  IMAD.IADD R3, R46, 0x1, R3 ;  /* 0x000000012e037824 */ /* 0x000fca00078e0203 */
[----:B------:R-:W-:Y:S01]  /*6330*/  LOP3.LUT R0, R3, R0, RZ, 0xfc, !PT ;  /* 0x0000000003007212 */ /* 0x000fe200078efcff */
[----:B------:R-:W-:Y:S06]  /*6340*/  BRA `(.L_x_60) ;  /* 0x0000000000107947 */ /* 0x000fec0003800000 */
.L_x_59:
[----:B------:R-:W-:-:S04]  /*6350*/  LOP3.LUT R0, R0, 0x80000000, RZ, 0xc0, !PT ;  /* 0x8000000000007812 */ /* 0x000fc800078ec0ff */
[----:B------:R-:W-:Y:S01]  /*6360*/  LOP3.LUT R0, R0, 0x7f800000, RZ, 0xfc, !PT ;  /* 0x7f80000000007812 */ /* 0x000fe200078efcff */
[----:B------:R-:W-:Y:S06]  /*6370*/  BRA `(.L_x_60) ;  /* 0x0000000000047947 */ /* 0x000fec0003800000 */
.L_x_58:
[----:B------:R-:W-:-:S07]  /*6380*/  LEA R0, R47, R0, 0x17 ;  /* 0x000000002f007211 */ /* 0x000fce00078eb8ff */
.L_x_60:
[----:B------:R-:W-:Y:S05]  /*6390*/  BSYNC.RECONVERGENT B2 ;  /* 0x0000000000027941 */ /* 0x000fea0003800200 */
.L_x_57:
[----:B------:R-:W-:Y:S05]  /*63a0*/  BRA `(.L_x_61) ;  /* 0x0000000000207947 */ /* 0x000fea0003800000 */
.L_x_56:
[----:B------:R-:W-:-:S04]  /*63b0*/  LOP3.LUT R0, R3, 0x80000000, R0, 0x48, !PT ;  /* 0x8000000003007812 */ /* 0x000fc800078e4800 */
[----:B------:R-:W-:Y:S01]  /*63c0*/  LOP3.LUT R0, R0, 0x7f800000, RZ, 0xfc, !PT ;  /* 0x7f80000000007812 */ /* 0x000fe200078efcff */
[----:B------:R-:W-:Y:S06]  /*63d0*/  BRA `(.L_x_61) ;  /* 0x0000000000147947 */ /* 0x000fec0003800000 */
.L_x_55:
[----:B------:R-:W-:Y:S01]  /*63e0*/  LOP3.LUT R0, R3, 0x80000000, R0, 0x48, !PT ;  /* 0x8000000003007812 */ /* 0x000fe200078e4800 */
[----:B------:R-:W-:Y:S06]  /*63f0*/  BRA `(.L_x_61) ;  /* 0x00000000000c7947 */ /* 0x000fec0003800000 */
.L_x_54:
[----:B------:R-:W0:Y:S01]  /*6400*/  MUFU.RSQ R0, -QNAN ;  /* 0xffc0000000007908 */ /* 0x000e220000001400 */
[----:B------:R-:W-:Y:S05]  /*6410*/  BRA `(.L_x_61) ;  /* 0x0000000000047947 */ /* 0x000fea0003800000 */
.L_x_53:
[----:B------:R-:W-:-:S07]  /*6420*/  FADD.FTZ R0, R0, R3 ;  /* 0x0000000300007221 */ /* 0x000fce0000010000 */
.L_x_61:
[----:B------:R-:W-:Y:S05]  /*6430*/  BSYNC.RECONVERGENT B1 ;  /* 0x0000000000017941 */ /* 0x000fea0003800200 */
.L_x_51:
[----:B------:R-:W-:Y:S02]  /*6440*/  HFMA2 R47, -RZ, RZ, 0, 0 ;  /* 0x00000000ff2f7431 */ /* 0x000fe400000001ff */
[----:B------:R-:W-:-:S04]  /*6450*/  IMAD.MOV.U32 R46, RZ, RZ, R12 ;  /* 0x000000ffff2e7224 */ /* 0x000fc800078e000c */
[----:B0-----:R-:W-:Y:S05]  /*6460*/  RET.REL.NODEC R46 `(_Z9pggkernelcP17curandStateXORWOWPlS1_Ph) ;  /* 0xffffff982ee47950 */ /* 0x001fea0003c3ffff */
.L_x_62:
[----:B------:R-:W-:-:S00]  /*6470*/  BRA `(.L_x_62) ;  /* 0xfffffffc00fc7947 */ /* 0x000fc0000383ffff */
[----:B------:R-:W-:-:S00]  /*6480*/  NOP ;  /* 0x0000000000007918 */ /* 0x000fc00000000000 */
[----:B------:R-:W-:-:S00]  /*6490*/  NOP ;  /* 0x0000000000007918 */ /* 0x000fc00000000000 */
[----:B------:R-:W-:-:S00]  /*64a0*/  NOP ;  /* 0x0000000000007918 */ /* 0x000fc00000000000 */
[----:B------:R-:W-:-:S00]  /*64b0*/  NOP ;  /* 0x0000000000007918 */ /* 0x000fc00000000000 */
[----:B------:R-:W-:-:S00]  /*64c0*/  NOP ;  /* 0x0000000000007918 */ /* 0x000fc00000000000 */
[----:B------:R-:W-:-:S00]  /*64d0*/  NOP ;  /* 0x0000000000007918 */ /* 0x000fc00000000000 */
[----:B------:R-:W-:-:S00]  /*64e0*/  NOP ;  /* 0x0000000000007918 */ /* 0x000fc00000000000 */
[----:B------:R-:W-:-:S00]  /*64f0*/  NOP ;  /* 0x0000000000007918 */ /* 0x000fc00000000000 */
.L_x_76:


//--------------------- .text._Z11countstratslPhPl --------------------------
	.section	.text._Z11countstratslPhPl,"ax",@progbits
	.align	128
        .global         _Z11countstratslPhPl
        .type           _Z11countstratslPhPl,@function
        .size           _Z11countstratslPhPl,(.L_x_78 - _Z11countstratslPhPl)
        .other          _Z11countstratslPhPl,@"STO_CUDA_ENTRY STV_DEFAULT"
_Z11countstratslPhPl:
.text._Z11countstratslPhPl:
[----:B------:R-:W-:Y:S01]  /*0000*/  LDC R1, c[0x0][0x37c] ;  /* 0x0000df00ff017b82 */ /* 0x000fe20000000800 */
[----:B------:R-:W0:Y:S01]  /*0010*/  S2R R0, SR_CTAID.X ;  /* 0x0000000000007919 */ /* 0x000e220000002500 */
[----:B------:R-:W0:Y:S01]  /*0020*/  LDCU UR4, c[0x0][0x364] ;  /* 0x00006c80ff0477ac */ /* 0x000e220008000800 */
[----:B------:R-:W0:Y:S01]  /*0030*/  S2R R3, SR_TID.Y ;  /* 0x0000000000037919 */ /* 0x000e220000002200 */
[----:B------:R-:W1:Y:S01]  /*0040*/  LDCU UR5, c[0x0][0x360] ;  /* 0x00006c00ff0577ac */ /* 0x000e620008000800 */
[----:B------:R-:W1:Y:S01]  /*0050*/  S2R R5, SR_TID.X ;  /* 0x0000000000057919 */ /* 0x000e620000002100 */
[----:B------:R-:W2:Y:S01]  /*0060*/  LDCU.64 UR6, c[0x0][0x380] ;  /* 0x00007000ff0677ac */ /* 0x000ea20008000a00 */
[----:B0-----:R-:W-:-:S04]  /*0070*/  IMAD R0, R0, UR4, R3 ;  /* 0x0000000400007c24 */ /* 0x001fc8000f8e0203 */
[----:B-1----:R-:W-:-:S05]  /*0080*/  IMAD R0, R0, UR5, R5 ;  /* 0x0000000500007c24 */ /* 0x002fca000f8e0205 */
[----:B--2---:R-:W-:-:S04]  /*0090*/  ISETP.GE.U32.AND P0, PT, R0, UR6, PT ;  /* 0x0000000600007c0c */ /* 0x004fc8000bf06070 */
[----:B------:R-:W-:-:S13]  /*00a0*/  ISETP.GE.AND.EX P0, PT, RZ, UR7, PT, P0 ;  /* 0x00000007ff007c0c */ /* 0x000fda000bf06300 */
[----:B------:R-:W-:Y:S05]  /*00b0*/  @P0 EXIT ;  /* 0x000000000000094d */ /* 0x000fea0003800000 */
[----:B------:R-:W0:Y:S01]  /*00c0*/  LDCU.64 UR6, c[0x0][0x388] ;  /* 0x00007100ff0677ac */ /* 0x000e220008000a00 */
[----:B------:R-:W1:Y:S01]  /*00d0*/  LDC.64 R2, c[0x0][0x390] ;  /* 0x0000e400ff027b82 */ /* 0x000e620000000a00 */
[----:B------:R-:W2:Y:S01]  /*00e0*/  LDCU.64 UR4, c[0x0][0x358] ;  /* 0x00006b00ff0477ac */ /* 0x000ea20008000a00 */
[----:B0-----:R-:W-:-:S04]  /*00f0*/  IADD3 R4, P0, PT, R0, UR6, RZ ;  /* 0x0000000600047c10 */ /* 0x001fc8000ff1e0ff */
[----:B------:R-:W-:-:S06]  /*0100*/  IADD3.X R5, PT, PT, RZ, UR7, RZ, P0, !PT ;  /* 0x00000007ff057c10 */ /* 0x000fcc00087fe4ff */
[----:B--2---:R-:W1:Y:S01]  /*0110*/  LDG.E.U8 R5, desc[UR4][R4.64] ;  /* 0x0000000404057981 */ /* 0x004e62000c1e1100 */
[----:B------:R-:W-:Y:S02]  /*0120*/  HFMA2 R7, -RZ, RZ, 0, 5.9604644775390625e-08 ;  /* 0x00000001ff077431 */ /* 0x000fe400000001ff */
[----:B-1----:R-:W-:-:S05]  /*0130*/  IMAD.WIDE.U32 R2, R5, 0x8, R2 ;  /* 0x0000000805027825 */ /* 0x002fca00078e0002 */
[----:B------:R-:W-:Y:S01]  /*0140*/  REDG.E.ADD.STRONG.GPU desc[UR4][R2.64], R7 ;  /* 0x000000070200798e */ /* 0x000fe2000c12e104 */
[----:B------:R-:W-:Y:S05]  /*0150*/  EXIT ;  /* 0x000000000000794d */ /* 0x000fea0003800000 */
.L_x_63:
        /* <DEDUP_REMOVED lines=10> */
.L_x_78:


//--------------------- .text._Z10seedcurandmP17curandStateXORWOW --------------------------
	.section	.text._Z10seedcurandmP17curandStateXORWOW,"ax",@progbits
	.align	128
        .global         _Z10seedcurandmP17curandStateXORWOW
        .type           _Z10seedcurandmP17curandStateXORWOW,@function
        .size           _Z10seedcurandmP17curandStateXORWOW,(.L_x_79 - _Z10seedcurandmP17curandStateXORWOW)
        .other          _Z10seedcurandmP17curandStateXORWOW,@"STO_CUDA_ENTRY STV_DEFAULT"
_Z10seedcurandmP17curandStateXORWOW:
.text._Z10seedcurandmP17curandStateXORWOW:
        /* <DEDUP_REMOVED lines=12> */
[----:B------:R-:W0:Y:S01]  /*00c0*/  LDC.64 R2, c[0x0][0x380] ;  /* 0x0000e000ff027b82 */ /* 0x000e220000000a00 */
[----:B------:R-:W1:Y:S01]  /*00d0*/  LDCU.64 UR4, c[0x0][0x358] ;  /* 0x00006b00ff0477ac */ /* 0x000e620008000a00 */
[----:B------:R-:W-:Y:S01]  /*00e0*/  IMAD.MOV.U32 R13, RZ, RZ, RZ ;  /* 0x000000ffff0d7224 */ /* 0x000fe200078e00ff */
[----:B------:R-:W-:Y:S01]  /*00f0*/  ISETP.NE.AND P0, PT, R0, RZ, PT ;  /* 0x000000ff0000720c */ /* 0x000fe20003f05270 */
[----:B------:R-:W-:Y:S02]  /*0100*/  BSSY.RECONVERGENT B0, `(.L_x_64) ;  /* 0x00000e2000007945 */ /* 0x000fe40003800200 */
[----:B------:R-:W-:Y:S02]  /*0110*/  IMAD R5, R13, 0x30, RZ ;  /* 0x000000300d057824 */ /* 0x000fe400078e02ff */
[----:B------:R-:W2:Y:S01]  /*0120*/  LDC.64 R6, c[0x0][0x388] ;  /* 0x0000e200ff067b82 */ /* 0x000ea20000000a00 */
[----:B0-----:R-:W-:Y:S02]  /*0130*/  LOP3.LUT R2, R2, 0xaad26b49, RZ, 0x3c, !PT ;  /* 0xaad26b4902027812 */ /* 0x001fe400078e3cff */
[----:B------:R-:W-:-:S03]  /*0140*/  LOP3.LUT R3, R3, 0xf7dcefdd, RZ, 0x3c, !PT ;  /* 0xf7dcefdd03037812 */ /* 0x000fc600078e3cff */
[----:B------:R-:W-:Y:S02]  /*0150*/  IMAD R2, R2, 0x4182bed5, RZ ;  /* 0x4182bed502027824 */ /* 0x000fe400078e02ff */
[----:B------:R-:W-:Y:S02]  /*0160*/  IMAD R3, R3, -0x658354e5, RZ ;  /* 0x9a7cab1b03037824 */ /* 0x000fe400078e02ff */
[----:B--2---:R-:W-:Y:S01]  /*0170*/  IMAD.WIDE.U32 R6, R0, 0x30, R6 ;  /* 0x0000003000067825 */ /* 0x004fe200078e0006 */
[C---:B------:R-:W-:Y:S02]  /*0180*/  LOP3.LUT R8, R2.reuse, 0x159a55e5, RZ, 0x3c, !PT ;  /* 0x159a55e502087812 */ /* 0x040fe400078e3cff */
[C---:B------:R-:W-:Y:S01]  /*0190*/  IADD3 R4, PT, PT, R2.reuse, 0x64f0c9, R3 ;  /* 0x0064f0c902047810 */ /* 0x040fe20007ffe003 */
[----:B------:R-:W-:Y:S01]  /*01a0*/  IMAD.IADD R7, R7, 0x1, R5 ;  /* 0x0000000107077824 */ /* 0x000fe200078e0205 */
[----:B------:R-:W-:Y:S01]  /*01b0*/  LOP3.LUT R10, R3, 0x5491333, RZ, 0x3c, !PT ;  /* 0x05491333030a7812 */ /* 0x000fe200078e3cff */
[----:B------:R-:W-:-:S02]  /*01c0*/  VIADD R5, R2, 0x75bcd15 ;  /* 0x075bcd1502057836 */ /* 0x000fc40000000000 */
[----:B------:R-:W-:Y:S02]  /*01d0*/  VIADD R11, R2, 0x583f19 ;  /* 0x00583f19020b7836 */ /* 0x000fe40000000000 */
[----:B------:R-:W-:Y:S01]  /*01e0*/  VIADD R9, R3, 0x1f123bb5 ;  /* 0x1f123bb503097836 */ /* 0x000fe20000000000 */
[----:B-1----:R0:W-:Y:S04]  /*01f0*/  STG.E.64 desc[UR4][R6.64], R4 ;  /* 0x0000000406007986 */ /* 0x0021e8000c101b04 */
[----:B------:R0:W-:Y:S04]  /*0200*/  STG.E.64 desc[UR4][R6.64+0x8], R8 ;  /* 0x0000080806007986 */ /* 0x0001e8000c101b04 */
[----:B------:R0:W-:Y:S01]  /*0210*/  STG.E.64 desc[UR4][R6.64+0x10], R10 ;  /* 0x0000100a06007986 */ /* 0x0001e2000c101b04 */
[----:B------:R-:W-:Y:S05]  /*0220*/  @!P0 BRA `(.L_x_65) ;  /* 0x0000000c003c8947 */ /* 0x000fea0003800000 */
[----:B------:R-:W-:-:S07]  /*0230*/  IMAD.MOV.U32 R12, RZ, RZ, RZ ;  /* 0x000000ffff0c7224 */ /* 0x000fce00078e00ff */
.L_x_71:
[----:B-1----:R-:W-:Y:S01]  /*0240*/  LOP3.LUT R2, R0, 0x3, RZ, 0xc0, !PT ;  /* 0x0000000300027812 */ /* 0x002fe200078ec0ff */
[----:B------:R-:W-:Y:S03]  /*0250*/  BSSY.RECONVERGENT B1, `(.L_x_66) ;  /* 0x00000c6000017945 */ /* 0x000fe60003800200 */
[----:B------:R-:W-:-:S04]  /*0260*/  ISETP.NE.U32.AND P0, PT, R2, RZ, PT ;  /* 0x000000ff0200720c */ /* 0x000fc80003f05070 */
[----:B------:R-:W-:-:S13]  /*0270*/  ISETP.NE.AND.EX P0, PT, RZ, RZ, PT, P0 ;  /* 0x000000ffff00720c */ /* 0x000fda0003f05300 */
[----:B------:R-:W-:Y:S05]  /*0280*/  @!P0 BRA `(.L_x_67) ;  /* 0x0000000c00088947 */ /* 0x000fea0003800000 */
[----:B0-----:R-:W0:Y:S01]  /*0290*/  LDC.64 R8, c[0x4][RZ] ;  /* 0x01000000ff087b82 */ /* 0x001e220000000a00 */
[----:B------:R-:W-:Y:S02]  /*02a0*/  IMAD.MOV.U32 R14, RZ, RZ, RZ ;  /* 0x000000ffff0e7224 */ /* 0x000fe400078e00ff */
[----:B0-----:R-:W-:-:S07]  /*02b0*/  IMAD.WIDE.U32 R8, R12, 0xc80, R8 ;  /* 0x00000c800c087825 */ /* 0x001fce00078e0008 */
.L_x_70:
[----:B-1----:R-:W-:Y:S01]  /*02c0*/  IMAD.MOV.U32 R15, RZ, RZ, RZ ;  /* 0x000000ffff0f7224 */ /* 0x002fe200078e00ff */
[----:B------:R-:W-:Y:S01]  /*02d0*/  CS2R R2, SRZ ;  /* 0x0000000000027805 */ /* 0x000fe2000001ff00 */
[----:B------:R-:W-:Y:S01]  /*02e0*/  IMAD.MOV.U32 R17, RZ, RZ, RZ ;  /* 0x000000ffff117224 */ /* 0x000fe200078e00ff */
[----:B------:R-:W-:-:S07]  /*02f0*/  CS2R R4, SRZ ;  /* 0x0000000000047805 */ /* 0x000fce000001ff00 */
.L_x_69:
[----:B------:R-:W-:-:S05]  /*0300*/  IMAD.WIDE.U32 R10, R17, 0x4, R6 ;  /* 0x00000004110a7825 */ /* 0x000fca00078e0006 */
[----:B------:R0:W5:Y:S01]  /*0310*/  LDG.E R16, desc[UR4][R10.64+0x4] ;  /* 0x000004040a107981 */ /* 0x000162000c1e1900 */
[----:B------:R-:W-:-:S07]  /*0320*/  IMAD.MOV.U32 R19, RZ, RZ, RZ ;  /* 0x000000ffff137224 */ /* 0x000fce00078e00ff */
.L_x_68:
[----:B-----5:R-:W-:Y:S01]  /*0330*/  SHF.R.U32.HI R24, RZ, R19, R16 ;  /* 0x00000013ff187219 */ /* 0x020fe20000011610 */
[----:B0-----:R-:W-:-:S03]  /*0340*/  IMAD.SHL.U32 R10, R17, 0x20, RZ ;  /* 0x00000020110a7824 */ /* 0x001fc600078e00ff */
[----:B------:R-:W-:Y:S01]  /*0350*/  LOP3.LUT R11, R24, 0x1, RZ, 0xc0, !PT ;  /* 0x00000001180b7812 */ /* 0x000fe200078ec0ff */
[----:B------:R-:W-:-:S03]  /*0360*/  IMAD.IADD R10, R10, 0x1, R19 ;  /* 0x000000010a0a7824 */ /* 0x000fc600078e0213 */
[----:B------:R-:W-:Y:S01]  /*0370*/  ISETP.NE.U32.AND P0, PT, R11, 0x1, PT ;  /* 0x000000010b00780c */ /* 0x000fe20003f05070 */
[----:B------:R-:W-:-:S03]  /*0380*/  IMAD R11, R10, 0x5, RZ ;  /* 0x000000050a0b7824 */ /* 0x000fc600078e02ff */
[----:B------:R-:W-:Y:S01]  /*0390*/  R2P PR, R24, 0x7e ;  /* 0x0000007e18007804 */ /* 0x000fe20000000000 */
[----:B------:R-:W-:-:S08]  /*03a0*/  IMAD.WIDE.U32 R10, R11, 0x4, R8 ;  /* 0x000000040b0a7825 */ /* 0x000fd000078e0008 */
[----:B------:R-:W2:Y:S04]  /*03b0*/  @!P0 LDG.E R18, desc[UR4][R10.64] ;  /* 0x000000040a128981 */ /* 0x000ea8000c1e1900 */
[----:B------:R-:W3:Y:S04]  /*03c0*/  @!P0 LDG.E R20, desc[UR4][R10.64+0x10] ;  /* 0x000010040a148981 */ /* 0x000ee8000c1e1900 */
[----:B------:R-:W4:Y:S04]  /*03d0*/  @P1 LDG.E R22, desc[UR4][R10.64+0x14] ;  /* 0x000014040a161981 */ /* 0x000f28000c1e1900 */
[----:B------:R-:W4:Y:S04]  /*03e0*/  @P2 LDG.E R26, desc[UR4][R10.64+0x28] ;  /* 0x000028040a1a2981 */ /* 0x000f28000c1e1900 */
[----:B------:R-:W4:Y:S04]  /*03f0*/  @!P0 LDG.E R21, desc[UR4][R10.64+0x4] ;  /* 0x000004040a158981 */ /* 0x000f28000c1e1900 */
[----:B------:R-:W4:Y:S04]  /*0400*/  @!P0 LDG.E R23, desc[UR4][R10.64+0xc] ;  /* 0x00000c040a178981 */ /* 0x000f28000c1e1900 */
[----:B------:R-:W4:Y:S04]  /*0410*/  @P1 LDG.E R25, desc[UR4][R10.64+0x18] ;  /* 0x000018040a191981 */ /* 0x000f28000c1e1900 */
[----:B------:R-:W4:Y:S04]  /*0420*/  @P3 LDG.E R28, desc[UR4][R10.64+0x3c] ;  /* 0x00003c040a1c3981 */ /* 0x000f28000c1e1900 */
[----:B------:R-:W4:Y:S01]  /*0430*/  @P6 LDG.E R27, desc[UR4][R10.64+0x7c] ;  /* 0x00007c040a1b6981 */ /* 0x000f22000c1e1900 */
[----:B--2---:R-:W-:-:S03]  /*0440*/  @!P0 LOP3.LUT R15, R15, R18, RZ, 0x3c, !PT ;  /* 0x000000120f0f8212 */ /* 0x004fc600078e3cff */
[----:B------:R-:W2:Y:S01]  /*0450*/  @!P0 LDG.E R18, desc[UR4][R10.64+0x8] ;  /* 0x000008040a128981 */ /* 0x000ea2000c1e1900 */
[----:B---3--:R-:W-:-:S03]  /*0460*/  @!P0 LOP3.LUT R3, R3, R20, RZ, 0x3c, !PT ;  /* 0x0000001403038212 */ /* 0x008fc600078e3cff */
[----:B------:R-:W3:Y:S01]  /*0470*/  @P1 LDG.E R20, desc[UR4][R10.64+0x24] ;  /* 0x000024040a141981 */ /* 0x000ee2000c1e1900 */
[----:B----4-:R-:W-:-:S03]  /*0480*/  @P1 LOP3.LUT R15, R15, R22, RZ, 0x3c, !PT ;  /* 0x000000160f0f1212 */ /* 0x010fc600078e3cff */
[----:B------:R-:W4:Y:S01]  /*0490*/  @P2 LDG.E R22, desc[UR4][R10.64+0x38] ;  /* 0x000038040a162981 */ /* 0x000f22000c1e1900 */
[----:B------:R-:W-:-:S03]  /*04a0*/  @P2 LOP3.LUT R15, R15, R26, RZ, 0x3c, !PT ;  /* 0x0000001a0f0f2212 */ /* 0x000fc600078e3cff */
[----:B------:R-:W4:Y:S01]  /*04b0*/  @P4 LDG.E R26, desc[UR4][R10.64+0x50] ;  /* 0x000050040a1a4981 */ /* 0x000f22000c1e1900 */
[----:B------:R-:W-:-:S03]  /*04c0*/  @!P0 LOP3.LUT R4, R4, R21, RZ, 0x3c, !PT ;  /* 0x0000001504048212 */ /* 0x000fc600078e3cff */
[----:B------:R-:W4:Y:S01]  /*04d0*/  @P1 LDG.E R21, desc[UR4][R10.64+0x20] ;  /* 0x000020040a151981 */ /* 0x000f22000c1e1900 */
[----:B------:R-:W-:-:S03]  /*04e0*/  @!P0 LOP3.LUT R2, R2, R23, RZ, 0x3c, !PT ;  /* 0x0000001702028212 */ /* 0x000fc600078e3cff */
[----:B------:R-:W4:Y:S01]  /*04f0*/  @P2 LDG.E R23, desc[UR4][R10.64+0x2c] ;  /* 0x00002c040a172981 */ /* 0x000f22000c1e1900 */
[----:B------:R-:W-:-:S03]  /*0500*/  @P1 LOP3.LUT R4, R4, R25, RZ, 0x3c, !PT ;  /* 0x0000001904041212 */ /* 0x000fc600078e3cff */
[----:B------:R-:W4:Y:S01]  /*0510*/  @P2 LDG.E R25, desc[UR4][R10.64+0x34] ;  /* 0x000034040a192981 */ /* 0x000f22000c1e1900 */
[----:B--2---:R-:W-:-:S03]  /*0520*/  @!P0 LOP3.LUT R5, R5, R18, RZ, 0x3c, !PT ;  /* 0x0000001205058212 */ /* 0x004fc600078e3cff */
[----:B------:R-:W2:Y:S01]  /*0530*/  @P1 LDG.E R18, desc[UR4][R10.64+0x1c] ;  /* 0x00001c040a121981 */ /* 0x000ea2000c1e1900 */
[----:B---3--:R-:W-:-:S03]  /*0540*/  @P1 LOP3.LUT R3, R3, R20, RZ, 0x3c, !PT ;  /* 0x0000001403031212 */ /* 0x008fc600078e3cff */
[----:B------:R-:W3:Y:S01]  /*0550*/  @P2 LDG.E R20, desc[UR4][R10.64+0x30] ;  /* 0x000030040a142981 */ /* 0x000ee2000c1e1900 */
[----:B----4-:R-:W-:-:S03]  /*0560*/  @P2 LOP3.LUT R3, R3, R22, RZ, 0x3c, !PT ;  /* 0x0000001603032212 */ /* 0x010fc600078e3cff */
[----:B------:R-:W4:Y:S01]  /*0570*/  @P3 LDG.E R22, desc[UR4][R10.64+0x4c] ;  /* 0x00004c040a163981 */ /* 0x000f22000c1e1900 */
[----:B------:R-:W-:-:S04]  /*0580*/  @P3 LOP3.LUT R15, R15, R28, RZ, 0x3c, !PT ;  /* 0x0000001c0f0f3212 */ /* 0x000fc800078e3cff */
[----:B------:R-:W-:Y:S02]  /*0590*/  @P4 LOP3.LUT R15, R15, R26, RZ, 0x3c, !PT ;  /* 0x0000001a0f0f4212 */ /* 0x000fe400078e3cff */
[----:B------:R-:W-:Y:S01]  /*05a0*/  @P1 LOP3.LUT R2, R2, R21, RZ, 0x3c, !PT ;  /* 0x0000001502021212 */ /* 0x000fe200078e3cff */
[----:B------:R-:W4:Y:S04]  /*05b0*/  @P5 LDG.E R26, desc[UR4][R10.64+0x64] ;  /* 0x000064040a1a5981 */ /* 0x000f28000c1e1900 */
[----:B------:R-:W4:Y:S01]  /*05c0*/  @P3 LDG.E R21, desc[UR4][R10.64+0x40] ;  /* 0x000040040a153981 */ /* 0x000f22000c1e1900 */
[----:B------:R-:W-:Y:S02]  /*05d0*/  @P2 LOP3.LUT R4, R4, R23, RZ, 0x3c, !PT ;  /* 0x0000001704042212 */ /* 0x000fe400078e3cff */
[----:B------:R-:W-:Y:S01]  /*05e0*/  @P2 LOP3.LUT R2, R2, R25, RZ, 0x3c, !PT ;  /* 0x0000001902022212 */ /* 0x000fe200078e3cff */
[----:B------:R-:W4:Y:S04]  /*05f0*/  @P3 LDG.E R23, desc[UR4][R10.64+0x48] ;  /* 0x000048040a173981 */ /* 0x000f28000c1e1900 */
[----:B------:R-:W4:Y:S01]  /*0600*/  @P4 LDG.E R25, desc[UR4][R10.64+0x54] ;  /* 0x000054040a194981 */ /* 0x000f22000c1e1900 */
[----:B--2---:R-:W-:-:S03]  /*0610*/  @P1 LOP3.LUT R5, R5, R18, RZ, 0x3c, !PT ;  /* 0x0000001205051212 */ /* 0x004fc600078e3cff */
[----:B------:R-:W2:Y:S01]  /*0620*/  @P3 LDG.E R18, desc[UR4][R10.64+0x44] ;  /* 0x000044040a123981 */ /* 0x000ea2000c1e1900 */
[----:B---3--:R-:W-:-:S03]  /*0630*/  @P2 LOP3.LUT R5, R5, R20, RZ, 0x3c, !PT ;  /* 0x0000001405052212 */ /* 0x008fc600078e3cff */
[----:B------:R-:W3:Y:S01]  /*0640*/  @P4 LDG.E R20, desc[UR4][R10.64+0x58] ;  /* 0x000058040a144981 */ /* 0x000ee2000c1e1900 */
[----:B----4-:R-:W-:-:S03]  /*0650*/  @P3 LOP3.LUT R3, R3, R22, RZ, 0x3c, !PT ;  /* 0x0000001603033212 */ /* 0x010fc600078e3cff */
[----:B------:R-:W4:Y:S01]  /*0660*/  @P4 LDG.E R22, desc[UR4][R10.64+0x60] ;  /* 0x000060040a164981 */ /* 0x000f22000c1e1900 */
[----:B------:R-:W-:Y:S02]  /*0670*/  LOP3.LUT P0, RZ, R24, 0x80, RZ, 0xc0, !PT ;  /* 0x0000008018ff7812 */ /* 0x000fe4000780c0ff */
[----:B------:R-:W-:Y:S02]  /*0680*/  @P5 LOP3.LUT R15, R15, R26, RZ, 0x3c, !PT ;  /* 0x0000001a0f0f5212 */ /* 0x000fe400078e3cff */
[----:B------:R-:W4:Y:S01]  /*0690*/  @P6 LDG.E R26, desc[UR4][R10.64+0x78] ;  /* 0x000078040a1a6981 */ /* 0x000f22000c1e1900 */
[----:B------:R-:W-:-:S03]  /*06a0*/  @P3 LOP3.LUT R4, R4, R21, RZ, 0x3c, !PT ;  /* 0x0000001504043212 */ /* 0x000fc600078e3cff */
[----:B------:R-:W4:Y:S01]  /*06b0*/  @P4 LDG.E R21, desc[UR4][R10.64+0x5c] ;  /* 0x00005c040a154981 */ /* 0x000f22000c1e1900 */
[----:B------:R-:W-:-:S03]  /*06c0*/  @P3 LOP3.LUT R2, R2, R23, RZ, 0x3c, !PT ;  /* 0x0000001702023212 */ /* 0x000fc600078e3cff */
[----:B------:R-:W4:Y:S01]  /*06d0*/  @P5 LDG.E R23, desc[UR4][R10.64+0x68] ;  /* 0x000068040a175981 */ /* 0x000f22000c1e1900 */
[----:B------:R-:W-:-:S03]  /*06e0*/  @P4 LOP3.LUT R4, R4, R25, RZ, 0x3c, !PT ;  /* 0x0000001904044212 */ /* 0x000fc600078e3cff */
[----:B------:R-:W4:Y:S01]  /*06f0*/  @P5 LDG.E R25, desc[UR4][R10.64+0x70] ;  /* 0x000070040a195981 */ /* 0x000f22000c1e1900 */
[----:B--2---:R-:W-:-:S03]  /*0700*/  @P3 LOP3.LUT R5, R5, R18, RZ, 0x3c, !PT ;  /* 0x0000001205053212 */ /* 0x004fc600078e3cff */
[----:B------:R-:W2:Y:S01]  /*0710*/  @P5 LDG.E R18, desc[UR4][R10.64+0x6c] ;  /* 0x00006c040a125981 */ /* 0x000ea2000c1e1900 */
[----:B---3--:R-:W-:-:S03]  /*0720*/  @P4 LOP3.LUT R5, R5, R20, RZ, 0x3c, !PT ;  /* 0x0000001405054212 */ /* 0x008fc600078e3cff */
[----:B------:R-:W3:Y:S01]  /*0730*/  @P5 LDG.E R20, desc[UR4][R10.64+0x74] ;  /* 0x000074040a145981 */ /* 0x000ee2000c1e1900 */
[----:B----4-:R-:W-:-:S03]  /*0740*/  @P4 LOP3.LUT R3, R3, R22, RZ, 0x3c, !PT ;  /* 0x0000001603034212 */ /* 0x010fc600078e3cff */
[----:B------:R-:W4:Y:S01]  /*0750*/  @P0 LDG.E R22, desc[UR4][R10.64+0x8c] ;  /* 0x00008c040a160981 */ /* 0x000f22000c1e1900 */
[----:B------:R-:W-:-:S03]  /*0760*/  @P6 LOP3.LUT R15, R15, R26, RZ, 0x3c, !PT ;  /* 0x0000001a0f0f6212 */ /* 0x000fc600078e3cff */
        /* <DEDUP_REMOVED lines=13> */
[----:B------:R-:W-:Y:S02]  /*0840*/  @P6 LOP3.LUT R4, R4, R27, RZ, 0x3c, !PT ;  /* 0x0000001b04046212 */ /* 0x000fe400078e3cff */
[----:B------:R-:W-:Y:S02]  /*0850*/  @P6 LOP3.LUT R2, R2, R21, RZ, 0x3c, !PT ;  /* 0x0000001502026212 */ /* 0x000fe400078e3cff */
[----:B------:R-:W-:Y:S02]  /*0860*/  @P0 LOP3.LUT R4, R4, R23, RZ, 0x3c, !PT ;  /* 0x0000001704040212 */ /* 0x000fe400078e3cff */
[----:B------:R-:W-:Y:S02]  /*0870*/  @P0 LOP3.LUT R2, R2, R25, RZ, 0x3c, !PT ;  /* 0x0000001902020212 */ /* 0x000fe400078e3cff */
[----:B--2---:R-:W-:Y:S02]  /*0880*/  @P6 LOP3.LUT R5, R5, R18, RZ, 0x3c, !PT ;  /* 0x0000001205056212 */ /* 0x004fe400078e3cff */
[----:B---3--:R-:W-:-:S02]  /*0890*/  @P6 LOP3.LUT R3, R3, R20, RZ, 0x3c, !PT ;  /* 0x0000001403036212 */ /* 0x008fc400078e3cff */
[----:B----4-:R-:W-:Y:S02]  /*08a0*/  @P0 LOP3.LUT R5, R5, R22, RZ, 0x3c, !PT ;  /* 0x0000001605050212 */ /* 0x010fe400078e3cff */
[----:B------:R-:W-:Y:S02]  /*08b0*/  @P0 LOP3.LUT R3, R3, R26, RZ, 0x3c, !PT ;  /* 0x0000001a03030212 */ /* 0x000fe400078e3cff */
[----:B------:R-:W-:-:S13]  /*08c0*/  R2P PR, R24.B1, 0x7f ;  /* 0x0000007f18007804 */ /* 0x000fda0000001000 */
[----:B------:R-:W2:Y:S04]  /*08d0*/  @P0 LDG.E R18, desc[UR4][R10.64+0xa0] ;  /* 0x0000a0040a120981 */ /* 0x000ea8000c1e1900 */
[----:B------:R-:W3:Y:S04]  /*08e0*/  @P1 LDG.E R22, desc[UR4][R10.64+0xb4] ;  /* 0x0000b4040a161981 */ /* 0x000ee8000c1e1900 */
[----:B------:R-:W4:Y:S04]  /*08f0*/  @P2 LDG.E R26, desc[UR4][R10.64+0xc8] ;  /* 0x0000c8040a1a2981 */ /* 0x000f28000c1e1900 */
[----:B------:R-:W4:Y:S04]  /*0900*/  @P3 LDG.E R28, desc[UR4][R10.64+0xdc] ;  /* 0x0000dc040a1c3981 */ /* 0x000f28000c1e1900 */
[----:B------:R-:W4:Y:S04]  /*0910*/  @P0 LDG.E R23, desc[UR4][R10.64+0xa4] ;  /* 0x0000a4040a170981 */ /* 0x000f28000c1e1900 */
[----:B------:R-:W4:Y:S04]  /*0920*/  @P0 LDG.E R20, desc[UR4][R10.64+0xa8] ;  /* 0x0000a8040a140981 */ /* 0x000f28000c1e1900 */
[----:B------:R-:W4:Y:S04]  /*0930*/  @P4 LDG.E R25, desc[UR4][R10.64+0xf0] ;  /* 0x0000f0040a194981 */ /* 0x000f28000c1e1900 */
        /* <DEDUP_REMOVED lines=21> */
[----:B------:R-:W-:Y:S02]  /*0a90*/  LOP3.LUT P0, RZ, R24, 0x8000, RZ, 0xc0, !PT ;  /* 0x0000800018ff7812 */ /* 0x000fe4000780c0ff */
[----:B----4-:R-:W-:Y:S01]  /*0aa0*/  @P5 LOP3.LUT R15, R15, R26, RZ, 0x3c, !PT ;  /* 0x0000001a0f0f5212 */ /* 0x010fe200078e3cff */
[----:B------:R-:W4:Y:S04]  /*0ab0*/  @P3 LDG.E R24, desc[UR4][R10.64+0xe4] ;  /* 0x0000e4040a183981 */ /* 0x000f28000c1e1900 */
[----:B------:R-:W2:Y:S01]  /*0ac0*/  @P6 LDG.E R26, desc[UR4][R10.64+0x118] ;  /* 0x000118040a1a6981 */ /* 0x000ea2000c1e1900 */
        /* <DEDUP_REMOVED lines=8> */
[----:B---3--:R-:W-:-:S03]  /*0b50*/  @P2 LOP3.LUT R3, R3, R22, RZ, 0x3c, !PT ;  /* 0x0000001603032212 */ /* 0x008fc600078e3cff */
[----:B------:R-:W3:Y:S01]  /*0b60*/  @P4 LDG.E R22, desc[UR4][R10.64+0x100] ;  /* 0x000100040a164981 */ /* 0x000ee2000c1e1900 */
[----:B--2---:R-:W-:-:S03]  /*0b70*/  @P6 LOP3.LUT R15, R15, R26, RZ, 0x3c, !PT ;  /* 0x0000001a0f0f6212 */ /* 0x004fc600078e3cff */
[----:B------:R-:W2:Y:S01]  /*0b80*/  @P0 LDG.E R26, desc[UR4][R10.64+0x12c] ;  /* 0x00012c040a1a0981 */ /* 0x000ea2000c1e1900 */
[----:B----4-:R-:W-:-:S03]  /*0b90*/  @P2 LOP3.LUT R2, R2, R23, RZ, 0x3c, !PT ;  /* 0x0000001702022212 */ /* 0x010fc600078e3cff */
[----:B------:R-:W4:Y:S01]  /*0ba0*/  @P4 LDG.E R23, desc[UR4][R10.64+0xfc] ;  /* 0x0000fc040a174981 */ /* 0x000f22000c1e1900 */
[----:B------:R-:W-:-:S03]  /*0bb0*/  @P2 LOP3.LUT R5, R5, R20, RZ, 0x3c, !PT ;  /* 0x0000001405052212 */ /* 0x000fc600078e3cff */
[----:B------:R-:W4:Y:S01]  /*0bc0*/  @P4 LDG.E R20, desc[UR4][R10.64+0xf8] ;  /* 0x0000f8040a144981 */ /* 0x000f22000c1e1900 */
[----:B------:R-:W-:Y:S02]  /*0bd0*/  @P3 LOP3.LUT R2, R2, R27, RZ, 0x3c, !PT ;  /* 0x0000001b02023212 */ /* 0x000fe400078e3cff */
[----:B------:R-:W-:Y:S01]  /*0be0*/  @P3 LOP3.LUT R4, R4, R25, RZ, 0x3c, !PT ;  /* 0x0000001904043212 */ /* 0x000fe200078e3cff */
[----:B------:R-:W4:Y:S01]  /*0bf0*/  @P5 LDG.E R27, desc[UR4][R10.64+0x110] ;  /* 0x000110040a1b5981 */ /* 0x000f22000c1e1900 */
[----:B------:R-:W-:-:S03]  /*0c00*/  @P3 LOP3.LUT R5, R5, R24, RZ, 0x3c, !PT ;  /* 0x0000001805053212 */ /* 0x000fc600078e3cff */
[----:B------:R-:W4:Y:S04]  /*0c10*/  @P5 LDG.E R25, desc[UR4][R10.64+0x108] ;  /* 0x000108040a195981 */ /* 0x000f28000c1e1900 */
        /* <DEDUP_REMOVED lines=19> */
[----:B------:R-:W-:-:S05]  /*0d50*/  VIADD R19, R19, 0x10 ;  /* 0x0000001013137836 */ /* 0x000fca0000000000 */
[----:B------:R-:W-:Y:S02]  /*0d60*/  ISETP.NE.AND P1, PT, R19, 0x20, PT ;  /* 0x000000201300780c */ /* 0x000fe40003f25270 */
[----:B------:R-:W-:Y:S02]  /*0d70*/  @P5 LOP3.LUT R3, R3, R18, RZ, 0x3c, !PT ;  /* 0x0000001203035212 */ /* 0x000fe400078e3cff */
[----:B------:R-:W-:Y:S02]  /*0d80*/  @P6 LOP3.LUT R4, R4, R21, RZ, 0x3c, !PT ;  /* 0x0000001504046212 */ /* 0x000fe400078e3cff */
[----:B---3--:R-:W-:-:S04]  /*0d90*/  @P6 LOP3.LUT R3, R3, R22, RZ, 0x3c, !PT ;  /* 0x0000001603036212 */ /* 0x008fc800078e3cff */
[----:B--2---:R-:W-:Y:S02]  /*0da0*/  @P0 LOP3.LUT R3, R3, R26, RZ, 0x3c, !PT ;  /* 0x0000001a03030212 */ /* 0x004fe400078e3cff */
[----:B----4-:R-:W-:Y:S02]  /*0db0*/  @P6 LOP3.LUT R2, R2, R23, RZ, 0x3c, !PT ;  /* 0x0000001702026212 */ /* 0x010fe400078e3cff */
[----:B------:R-:W-:Y:S02]  /*0dc0*/  @P6 LOP3.LUT R5, R5, R20, RZ, 0x3c, !PT ;  /* 0x0000001405056212 */ /* 0x000fe400078e3cff */
[----:B------:R-:W-:Y:S02]  /*0dd0*/  @P0 LOP3.LUT R2, R2, R27, RZ, 0x3c, !PT ;  /* 0x0000001b02020212 */ /* 0x000fe400078e3cff */
[----:B------:R-:W-:Y:S02]  /*0de0*/  @P0 LOP3.LUT R4, R4, R25, RZ, 0x3c, !PT ;  /* 0x0000001904040212 */ /* 0x000fe400078e3cff */
[----:B------:R-:W-:Y:S01]  /*0df0*/  @P0 LOP3.LUT R5, R5, R24, RZ, 0x3c, !PT ;  /* 0x0000001805050212 */ /* 0x000fe200078e3cff */
[----:B------:R-:W-:Y:S06]  /*0e00*/  @P1 BRA `(.L_x_68) ;  /* 0xfffffff400481947 */ /* 0x000fec000383ffff */
[----:B------:R-:W-:-:S05]  /*0e10*/  VIADD R17, R17, 0x1 ;  /* 0x0000000111117836 */ /* 0x000fca0000000000 */
[----:B------:R-:W-:-:S13]  /*0e20*/  ISETP.NE.AND P0, PT, R17, 0x5, PT ;  /* 0x000000051100780c */ /* 0x000fda0003f05270 */
[----:B------:R-:W-:Y:S05]  /*0e30*/  @P0 BRA `(.L_x_69) ;  /* 0xfffffff400300947 */ /* 0x000fea000383ffff */
[----:B------:R1:W-:Y:S01]  /*0e40*/  STG.E.64 desc[UR4][R6.64+0x8], R4 ;  /* 0x0000080406007986 */ /* 0x0003e2000c101b04 */
[----:B------:R-:W-:Y:S01]  /*0e50*/  VIADD R14, R14, 0x1 ;  /* 0x000000010e0e7836 */ /* 0x000fe20000000000 */
[----:B------:R-:W-:Y:S02]  /*0e60*/  LOP3.LUT R11, R0, 0x3, RZ, 0xc0, !PT ;  /* 0x00000003000b7812 */ /* 0x000fe400078ec0ff */
[----:B------:R1:W-:Y:S02]  /*0e70*/  STG.E.64 desc[UR4][R6.64+0x10], R2 ;  /* 0x0000100206007986 */ /* 0x0003e4000c101b04 */
[----:B------:R-:W-:Y:S02]  /*0e80*/  ISETP.GE.U32.AND P0, PT, R14, R11, PT ;  /* 0x0000000b0e00720c */ /* 0x000fe40003f06070 */
[----:B------:R1:W-:Y:S11]  /*0e90*/  STG.E desc[UR4][R6.64+0x4], R15 ;  /* 0x0000040f06007986 */ /* 0x0003f6000c101904 */
[----:B------:R-:W-:Y:S05]  /*0ea0*/  @!P0 BRA `(.L_x_70) ;  /* 0xfffffff400048947 */ /* 0x000fea000383ffff */
.L_x_67:
[----:B------:R-:W-:Y:S05]  /*0eb0*/  BSYNC.RECONVERGENT B1 ;  /* 0x0000000000017941 */ /* 0x000fea0003800200 */
.L_x_66:
[----:B------:R-:W-:Y:S01]  /*0ec0*/  ISETP.GT.U32.AND P0, PT, R0, 0x3, PT ;  /* 0x000000030000780c */ /* 0x000fe20003f04070 */
[----:B------:R-:W-:Y:S01]  /*0ed0*/  VIADD R12, R12, 0x1 ;  /* 0x000000010c0c7836 */ /* 0x000fe20000000000 */
[--C-:B------:R-:W-:Y:S02]  /*0ee0*/  SHF.R.U64 R0, R0, 0x2, R13.reuse ;  /* 0x0000000200007819 */ /* 0x100fe4000000120d */
[----:B------:R-:W-:Y:S02]  /*0ef0*/  ISETP.GT.U32.AND.EX P0, PT, R13, RZ, PT, P0 ;  /* 0x000000ff0d00720c */ /* 0x000fe40003f04100 */
[----:B------:R-:W-:-:S11]  /*0f00*/  SHF.R.U32.HI R13, RZ, 0x2, R13 ;  /* 0x00000002ff0d7819 */ /* 0x000fd6000001160d */
[----:B------:R-:W-:Y:S05]  /*0f10*/  @P0 BRA `(.L_x_71) ;  /* 0xfffffff000c80947 */ /* 0x000fea000383ffff */
.L_x_65:
[----:B------:R-:W-:Y:S05]  /*0f20*/  BSYNC.RECONVERGENT B0 ;  /* 0x0000000000007941 */ /* 0x000fea0003800200 */
.L_x_64:
[----:B------:R-:W-:Y:S04]  /*0f30*/  STG.E.64 desc[UR4][R6.64+0x18], RZ ;  /* 0x000018ff06007986 */ /* 0x000fe8000c101b04 */
[----:B------:R-:W-:Y:S04]  /*0f40*/  STG.E desc[UR4][R6.64+0x20], RZ ;  /* 0x000020ff06007986 */ /* 0x000fe8000c101904 */
[----:B------:R-:W-:Y:S01]  /*0f50*/  STG.E.64 desc[UR4][R6.64+0x28], RZ ;  /* 0x000028ff06007986 */ /* 0x000fe2000c101b04 */
[----:B------:R-:W-:Y:S05]  /*0f60*/  EXIT ;  /* 0x000000000000794d */ /* 0x000fea0003800000 */
.L_x_72:
        /* <DEDUP_REMOVED lines=9> */
.L_x_79:


//--------------------- .nv.global.init           --------------------------
	.section	.nv.global.init,"aw",@progbits
	.align	4
.nv.global.init:
	.type		mrg32k3aM1SubSeq,@object
	.size		mrg32k3aM1SubSeq,(mrg32k3aM2SubSeq - mrg32k3aM1SubSeq)
mrg32k3aM1SubSeq:
        /*0000*/ 	.byte	0x0b, 0xcc, 0xee, 0x04, 0x73, 0x29, 0x8b, 0x6f, 0xf6, 0x53, 0x03, 0xf6, 0x23, 0xf6, 0xea, 0xda
        /* <DEDUP_REMOVED lines=125> */
	.type		mrg32k3aM2SubSeq,@object
	.size		mrg32k3aM2SubSeq,(mrg32k3aM1 - mrg32k3aM2SubSeq)
mrg32k3aM2SubSeq:
        /* <DEDUP_REMOVED lines=126> */
	.type		mrg32k3aM1,@object
	.size		mrg32k3aM1,(mrg32k3aM1Seq - mrg32k3aM1)
mrg32k3aM1:
        /* <DEDUP_REMOVED lines=144> */
	.type		mrg32k3aM1Seq,@object
	.size		mrg32k3aM1Seq,(mrg32k3aM2 - mrg32k3aM1Seq)
mrg32k3aM1Seq:
        /* <DEDUP_REMOVED lines=144> */
	.type		mrg32k3aM2,@object
	.size		mrg32k3aM2,(mrg32k3aM2Seq - mrg32k3aM2)
mrg32k3aM2:
        /* <DEDUP_REMOVED lines=144> */
	.type		mrg32k3aM2Seq,@object
	.size		mrg32k3aM2Seq,(precalc_xorwow_matrix - mrg32k3aM2Seq)
mrg32k3aM2Seq:
        /* <DEDUP_REMOVED lines=144> */
	.type		precalc_xorwow_matrix,@object
	.size		precalc_xorwow_matrix,(precalc_xorwow_offset_matrix - precalc_xorwow_matrix)
precalc_xorwow_matrix:
        /* <DEDUP_REMOVED lines=6400> */
	.type		precalc_xorwow_offset_matrix,@object
	.size		precalc_xorwow_offset_matrix,(.L_1 - precalc_xorwow_offset_matrix)
precalc_xorwow_offset_matrix:
        /* <DEDUP_REMOVED lines=6400> */
.L_1:


//--------------------- .nv.shared._Z9pggkernelcP17curandStateXORWOWPlS1_Ph --------------------------
	.section	.nv.shared._Z9pggkernelcP17curandStateXORWOWPlS1_Ph,"aw",@nobits
	.sectionflags	@""
.nv.shared._Z9pggkernelcP17curandStateXORWOWPlS1_Ph:
	.zero		7424


//--------------------- .nv.shared.reserved.0     --------------------------
	.section	.nv.shared.reserved.0,"aw",@nobits
	.weak		__nv_reservedSMEM_offset_0_alias
	.size		__nv_reservedSMEM_offset_0_alias, 0, 64
	.other		__nv_reservedSMEM_offset_0_alias,@"STO_CUDA_RESERVED_SHARED STV_DEFAULT"
__nv_reservedSMEM_offset_0_alias:
	.zero		0
	.zero		64


//--------------------- .nv.constant0._Z9pggkernelcP17curandStateXORWOWPlS1_Ph --------------------------
	.section	.nv.constant0._Z9pggkernelcP17curandStateXORWOWPlS1_Ph,"a",@progbits
	.sectionflags	@""
	.align	4
.nv.constant0._Z9pggkernelcP17curandStateXORWOWPlS1_Ph:
	.zero		936


//--------------------- .nv.constant0._Z11countstratslPhPl --------------------------
	.section	.nv.constant0._Z11countstratslPhPl,"a",@progbits
	.sectionflags	@""
	.align	4
.nv.constant0._Z11countstratslPhPl:
	.zero		920


//--------------------- .nv.constant0._Z10seedcurandmP17curandStateXORWOW --------------------------
	.section	.nv.constant0._Z10seedcurandmP17curandStateXORWOW,"a",@progbits
	.sectionflags	@""
	.align	4
.nv.constant0._Z10seedcurandmP17curandStateXORWOW:
	.zero		912


//--------------------- SYMBOLS --------------------------

	.type		.nv.reservedSmem.offset0,@object
	.size		.nv.reservedSmem.offset0,0x4
	.type		.nv.reservedSmem.cap,@object
	.size		.nv.reservedSmem.cap,0x4
